//
// Generated by NVIDIA NVVM Compiler
//
// Compiler Build ID: CL-36424714
// Cuda compilation tools, release 13.0, V13.0.88
// Based on NVVM 20.0.0
//

.version 9.0
.target sm_100
.address_size 64

	// .globl	_Z7softmaxPfS_
// _ZZ10reduce_maxPfiE3smm has been demoted
// _ZZ10reduce_sumPfiE3smm has been demoted

.visible .entry _Z7softmaxPfS_(
	.param .u64 .ptr .align 1 _Z7softmaxPfS__param_0,
	.param .u64 .ptr .align 1 _Z7softmaxPfS__param_1
)
{
	.reg .pred 	%p<27>;
	.reg .b32 	%r<89>;
	.reg .b32 	%f<189>;
	.reg .b64 	%rd<19>;
	// demoted variable
	.shared .align 4 .b8 _ZZ10reduce_maxPfiE3smm[128];
	// demoted variable
	.shared .align 4 .b8 _ZZ10reduce_sumPfiE3smm[128];
	ld.param.u64 	%rd6, [_Z7softmaxPfS__param_0];
	ld.param.u64 	%rd7, [_Z7softmaxPfS__param_1];
	cvta.to.global.u64 	%rd1, %rd7;
	mov.u32 	%r2, %ctaid.x;
	shl.b32 	%r3, %r2, 13;
	cvt.u64.u32 	%rd2, %r3;
	mul.wide.u32 	%rd8, %r3, 4;
	add.s64 	%rd3, %rd1, %rd8;
	mov.u32 	%r4, %tid.x;
	cvt.u64.u32 	%rd4, %r4;
	mul.wide.u32 	%rd9, %r4, 4;
	add.s64 	%rd10, %rd3, %rd9;
	ld.global.f32 	%f5, [%rd10];
	ld.global.f32 	%f6, [%rd10+4096];
	ld.global.f32 	%f7, [%rd10+8192];
	ld.global.f32 	%f8, [%rd10+12288];
	ld.global.f32 	%f9, [%rd10+16384];
	ld.global.f32 	%f10, [%rd10+20480];
	ld.global.f32 	%f11, [%rd10+24576];
	ld.global.f32 	%f12, [%rd10+28672];
	max.f32 	%f13, %f5, %f6;
	max.f32 	%f14, %f13, %f7;
	max.f32 	%f15, %f14, %f8;
	max.f32 	%f16, %f15, %f9;
	max.f32 	%f17, %f16, %f10;
	max.f32 	%f18, %f17, %f11;
	max.f32 	%f19, %f18, %f12;
	mov.b32 	%r5, %f19;
	shfl.sync.bfly.b32	%r6|%p1, %r5, 16, 31, -1;
	mov.b32 	%f20, %r6;
	max.f32 	%f21, %f20, %f19;
	mov.b32 	%r7, %f21;
	shfl.sync.bfly.b32	%r8|%p2, %r7, 8, 31, -1;
	mov.b32 	%f22, %r8;
	max.f32 	%f23, %f22, %f21;
	mov.b32 	%r9, %f23;
	shfl.sync.bfly.b32	%r10|%p3, %r9, 4, 31, -1;
	mov.b32 	%f24, %r10;
	max.f32 	%f25, %f24, %f23;
	mov.b32 	%r11, %f25;
	shfl.sync.bfly.b32	%r12|%p4, %r11, 2, 31, -1;
	mov.b32 	%f26, %r12;
	max.f32 	%f27, %f26, %f25;
	mov.b32 	%r13, %f27;
	shfl.sync.bfly.b32	%r14|%p5, %r13, 1, 31, -1;
	mov.b32 	%f28, %r14;
	max.f32 	%f1, %f28, %f27;
	and.b32  	%r1, %r4, 31;
	setp.ne.s32 	%p6, %r1, 0;
	@%p6 bra 	$L__BB0_2;
	cvt.u32.u64 	%r15, %rd4;
	cvt.rzi.s32.f32 	%r16, %f1;
	shr.u32 	%r17, %r15, 3;
	mov.u32 	%r18, _ZZ10reduce_maxPfiE3smm;
	add.s32 	%r19, %r18, %r17;
	st.shared.u32 	[%r19], %r16;
$L__BB0_2:
	cvt.u32.u64 	%r20, %rd4;
	bar.sync 	0;
	setp.gt.u32 	%p7, %r20, 31;
	@%p7 bra 	$L__BB0_5;
	setp.ne.s32 	%p8, %r1, 0;
	shl.b32 	%r21, %r1, 2;
	mov.u32 	%r22, _ZZ10reduce_maxPfiE3smm;
	add.s32 	%r23, %r22, %r21;
	ld.shared.u32 	%r24, [%r23];
	cvt.rn.f32.s32 	%f29, %r24;
	mov.b32 	%r25, %f29;
	shfl.sync.bfly.b32	%r26|%p9, %r25, 16, 31, -1;
	mov.b32 	%f30, %r26;
	max.f32 	%f31, %f30, %f29;
	mov.b32 	%r27, %f31;
	shfl.sync.bfly.b32	%r28|%p10, %r27, 8, 31, -1;
	mov.b32 	%f32, %r28;
	max.f32 	%f33, %f32, %f31;
	mov.b32 	%r29, %f33;
	shfl.sync.bfly.b32	%r30|%p11, %r29, 4, 31, -1;
	mov.b32 	%f34, %r30;
	max.f32 	%f35, %f34, %f33;
	mov.b32 	%r31, %f35;
	shfl.sync.bfly.b32	%r32|%p12, %r31, 2, 31, -1;
	mov.b32 	%f36, %r32;
	max.f32 	%f37, %f36, %f35;
	mov.b32 	%r33, %f37;
	shfl.sync.bfly.b32	%r34|%p13, %r33, 1, 31, -1;
	mov.b32 	%f38, %r34;
	max.f32 	%f2, %f38, %f37;
	@%p8 bra 	$L__BB0_5;
	cvt.rzi.s32.f32 	%r35, %f2;
	st.shared.u32 	[_ZZ10reduce_maxPfiE3smm], %r35;
$L__BB0_5:
	cvta.to.global.u64 	%rd11, %rd6;
	setp.ne.s32 	%p14, %r1, 0;
	cvt.u32.u64 	%r37, %rd2;
	bar.sync 	0;
	ld.shared.u32 	%r38, [_ZZ10reduce_maxPfiE3smm];
	cvt.rn.f32.s32 	%f39, %r38;
	add.s32 	%r39, %r37, %r20;
	mul.wide.u32 	%rd12, %r39, 4;
	add.s64 	%rd13, %rd1, %rd12;
	ld.global.f32 	%f40, [%rd13];
	sub.f32 	%f41, %f40, %f39;
	fma.rn.f32 	%f42, %f41, 0f3BBB989D, 0f3F000000;
	cvt.sat.f32.f32 	%f43, %f42;
	mov.f32 	%f44, 0f4B400001;
	mov.f32 	%f45, 0f437C0000;
	fma.rm.f32 	%f46, %f43, %f45, %f44;
	add.f32 	%f47, %f46, 0fCB40007F;
	neg.f32 	%f48, %f47;
	fma.rn.f32 	%f49, %f41, 0f3FB8AA3B, %f48;
	fma.rn.f32 	%f50, %f41, 0f32A57060, %f49;
	mov.b32 	%r40, %f46;
	shl.b32 	%r41, %r40, 23;
	mov.b32 	%f51, %r41;
	ex2.approx.ftz.f32 	%f52, %f50;
	mul.f32 	%f53, %f52, %f51;
	add.s64 	%rd5, %rd11, %rd12;
	st.global.f32 	[%rd5], %f53;
	shl.b32 	%r42, %r20, 2;
	cvt.u64.u32 	%rd14, %r42;
	add.s64 	%rd15, %rd3, %rd14;
	ld.global.f32 	%f54, [%rd15+4096];
	sub.f32 	%f55, %f54, %f39;
	fma.rn.f32 	%f56, %f55, 0f3BBB989D, 0f3F000000;
	cvt.sat.f32.f32 	%f57, %f56;
	fma.rm.f32 	%f58, %f57, %f45, %f44;
	add.f32 	%f59, %f58, 0fCB40007F;
	neg.f32 	%f60, %f59;
	fma.rn.f32 	%f61, %f55, 0f3FB8AA3B, %f60;
	fma.rn.f32 	%f62, %f55, 0f32A57060, %f61;
	mov.b32 	%r43, %f58;
	shl.b32 	%r44, %r43, 23;
	mov.b32 	%f63, %r44;
	ex2.approx.ftz.f32 	%f64, %f62;
	mul.f32 	%f65, %f64, %f63;
	st.global.f32 	[%rd5+4096], %f65;
	ld.global.f32 	%f66, [%rd15+8192];
	sub.f32 	%f67, %f66, %f39;
	fma.rn.f32 	%f68, %f67, 0f3BBB989D, 0f3F000000;
	cvt.sat.f32.f32 	%f69, %f68;
	fma.rm.f32 	%f70, %f69, %f45, %f44;
	add.f32 	%f71, %f70, 0fCB40007F;
	neg.f32 	%f72, %f71;
	fma.rn.f32 	%f73, %f67, 0f3FB8AA3B, %f72;
	fma.rn.f32 	%f74, %f67, 0f32A57060, %f73;
	mov.b32 	%r45, %f70;
	shl.b32 	%r46, %r45, 23;
	mov.b32 	%f75, %r46;
	ex2.approx.ftz.f32 	%f76, %f74;
	mul.f32 	%f77, %f76, %f75;
	st.global.f32 	[%rd5+8192], %f77;
	ld.global.f32 	%f78, [%rd15+12288];
	sub.f32 	%f79, %f78, %f39;
	fma.rn.f32 	%f80, %f79, 0f3BBB989D, 0f3F000000;
	cvt.sat.f32.f32 	%f81, %f80;
	fma.rm.f32 	%f82, %f81, %f45, %f44;
	add.f32 	%f83, %f82, 0fCB40007F;
	neg.f32 	%f84, %f83;
	fma.rn.f32 	%f85, %f79, 0f3FB8AA3B, %f84;
	fma.rn.f32 	%f86, %f79, 0f32A57060, %f85;
	mov.b32 	%r47, %f82;
	shl.b32 	%r48, %r47, 23;
	mov.b32 	%f87, %r48;
	ex2.approx.ftz.f32 	%f88, %f86;
	mul.f32 	%f89, %f88, %f87;
	st.global.f32 	[%rd5+12288], %f89;
	ld.global.f32 	%f90, [%rd15+16384];
	sub.f32 	%f91, %f90, %f39;
	fma.rn.f32 	%f92, %f91, 0f3BBB989D, 0f3F000000;
	cvt.sat.f32.f32 	%f93, %f92;
	fma.rm.f32 	%f94, %f93, %f45, %f44;
	add.f32 	%f95, %f94, 0fCB40007F;
	neg.f32 	%f96, %f95;
	fma.rn.f32 	%f97, %f91, 0f3FB8AA3B, %f96;
	fma.rn.f32 	%f98, %f91, 0f32A57060, %f97;
	mov.b32 	%r49, %f94;
	shl.b32 	%r50, %r49, 23;
	mov.b32 	%f99, %r50;
	ex2.approx.ftz.f32 	%f100, %f98;
	mul.f32 	%f101, %f100, %f99;
	st.global.f32 	[%rd5+16384], %f101;
	ld.global.f32 	%f102, [%rd15+20480];
	sub.f32 	%f103, %f102, %f39;
	fma.rn.f32 	%f104, %f103, 0f3BBB989D, 0f3F000000;
	cvt.sat.f32.f32 	%f105, %f104;
	fma.rm.f32 	%f106, %f105, %f45, %f44;
	add.f32 	%f107, %f106, 0fCB40007F;
	neg.f32 	%f108, %f107;
	fma.rn.f32 	%f109, %f103, 0f3FB8AA3B, %f108;
	fma.rn.f32 	%f110, %f103, 0f32A57060, %f109;
	mov.b32 	%r51, %f106;
	shl.b32 	%r52, %r51, 23;
	mov.b32 	%f111, %r52;
	ex2.approx.ftz.f32 	%f112, %f110;
	mul.f32 	%f113, %f112, %f111;
	st.global.f32 	[%rd5+20480], %f113;
	ld.global.f32 	%f114, [%rd15+24576];
	sub.f32 	%f115, %f114, %f39;
	fma.rn.f32 	%f116, %f115, 0f3BBB989D, 0f3F000000;
	cvt.sat.f32.f32 	%f117, %f116;
	fma.rm.f32 	%f118, %f117, %f45, %f44;
	add.f32 	%f119, %f118, 0fCB40007F;
	neg.f32 	%f120, %f119;
	fma.rn.f32 	%f121, %f115, 0f3FB8AA3B, %f120;
	fma.rn.f32 	%f122, %f115, 0f32A57060, %f121;
	mov.b32 	%r53, %f118;
	shl.b32 	%r54, %r53, 23;
	mov.b32 	%f123, %r54;
	ex2.approx.ftz.f32 	%f124, %f122;
	mul.f32 	%f125, %f124, %f123;
	st.global.f32 	[%rd5+24576], %f125;
	ld.global.f32 	%f126, [%rd15+28672];
	sub.f32 	%f127, %f126, %f39;
	fma.rn.f32 	%f128, %f127, 0f3BBB989D, 0f3F000000;
	cvt.sat.f32.f32 	%f129, %f128;
	fma.rm.f32 	%f130, %f129, %f45, %f44;
	add.f32 	%f131, %f130, 0fCB40007F;
	neg.f32 	%f132, %f131;
	fma.rn.f32 	%f133, %f127, 0f3FB8AA3B, %f132;
	fma.rn.f32 	%f134, %f127, 0f32A57060, %f133;
	mov.b32 	%r55, %f130;
	shl.b32 	%r56, %r55, 23;
	mov.b32 	%f135, %r56;
	ex2.approx.ftz.f32 	%f136, %f134;
	mul.f32 	%f137, %f136, %f135;
	st.global.f32 	[%rd5+28672], %f137;
	bar.sync 	0;
	add.s64 	%rd16, %rd2, %rd4;
	shl.b64 	%rd17, %rd16, 2;
	add.s64 	%rd18, %rd11, %rd17;
	ld.global.f32 	%f138, [%rd18];
	ld.global.f32 	%f139, [%rd18+4096];
	ld.global.f32 	%f140, [%rd18+8192];
	ld.global.f32 	%f141, [%rd18+12288];
	ld.global.f32 	%f142, [%rd18+16384];
	ld.global.f32 	%f143, [%rd18+20480];
	ld.global.f32 	%f144, [%rd18+24576];
	ld.global.f32 	%f145, [%rd18+28672];
	add.f32 	%f146, %f138, %f139;
	add.f32 	%f147, %f146, %f140;
	add.f32 	%f148, %f147, %f141;
	add.f32 	%f149, %f148, %f142;
	add.f32 	%f150, %f149, %f143;
	add.f32 	%f151, %f150, %f144;
	add.f32 	%f152, %f151, %f145;
	mov.b32 	%r57, %f152;
	shfl.sync.bfly.b32	%r58|%p15, %r57, 16, 31, -1;
	mov.b32 	%f153, %r58;
	add.f32 	%f154, %f152, %f153;
	mov.b32 	%r59, %f154;
	shfl.sync.bfly.b32	%r60|%p16, %r59, 8, 31, -1;
	mov.b32 	%f155, %r60;
	add.f32 	%f156, %f154, %f155;
	mov.b32 	%r61, %f156;
	shfl.sync.bfly.b32	%r62|%p17, %r61, 4, 31, -1;
	mov.b32 	%f157, %r62;
	add.f32 	%f158, %f156, %f157;
	mov.b32 	%r63, %f158;
	shfl.sync.bfly.b32	%r64|%p18, %r63, 2, 31, -1;
	mov.b32 	%f159, %r64;
	add.f32 	%f160, %f158, %f159;
	mov.b32 	%r65, %f160;
	shfl.sync.bfly.b32	%r66|%p19, %r65, 1, 31, -1;
	mov.b32 	%f161, %r66;
	add.f32 	%f3, %f160, %f161;
	@%p14 bra 	$L__BB0_7;
	cvt.rzi.s32.f32 	%r68, %f3;
	shr.u32 	%r69, %r20, 3;
	mov.u32 	%r70, _ZZ10reduce_sumPfiE3smm;
	add.s32 	%r71, %r70, %r69;
	st.shared.u32 	[%r71], %r68;
$L__BB0_7:
	setp.gt.u32 	%p20, %r20, 31;
	bar.sync 	0;
	@%p20 bra 	$L__BB0_10;
	setp.ne.s32 	%p21, %r1, 0;
	shl.b32 	%r73, %r1, 2;
	mov.u32 	%r74, _ZZ10reduce_sumPfiE3smm;
	add.s32 	%r75, %r74, %r73;
	ld.shared.u32 	%r76, [%r75];
	cvt.rn.f32.s32 	%f162, %r76;
	mov.b32 	%r77, %f162;
	shfl.sync.bfly.b32	%r78|%p22, %r77, 16, 31, -1;
	mov.b32 	%f163, %r78;
	add.f32 	%f164, %f162, %f163;
	mov.b32 	%r79, %f164;
	shfl.sync.bfly.b32	%r80|%p23, %r79, 8, 31, -1;
	mov.b32 	%f165, %r80;
	add.f32 	%f166, %f164, %f165;
	mov.b32 	%r81, %f166;
	shfl.sync.bfly.b32	%r82|%p24, %r81, 4, 31, -1;
	mov.b32 	%f167, %r82;
	add.f32 	%f168, %f166, %f167;
	mov.b32 	%r83, %f168;
	shfl.sync.bfly.b32	%r84|%p25, %r83, 2, 31, -1;
	mov.b32 	%f169, %r84;
	add.f32 	%f170, %f168, %f169;
	mov.b32 	%r85, %f170;
	shfl.sync.bfly.b32	%r86|%p26, %r85, 1, 31, -1;
	mov.b32 	%f171, %r86;
	add.f32 	%f4, %f170, %f171;
	@%p21 bra 	$L__BB0_10;
	cvt.rzi.s32.f32 	%r87, %f4;
	st.shared.u32 	[_ZZ10reduce_sumPfiE3smm], %r87;
$L__BB0_10:
	bar.sync 	0;
	ld.shared.u32 	%r88, [_ZZ10reduce_sumPfiE3smm];
	cvt.rn.f32.s32 	%f172, %r88;
	ld.global.f32 	%f173, [%rd5];
	div.rn.f32 	%f174, %f173, %f172;
	st.global.f32 	[%rd5], %f174;
	ld.global.f32 	%f175, [%rd5+4096];
	div.rn.f32 	%f176, %f175, %f172;
	st.global.f32 	[%rd5+4096], %f176;
	ld.global.f32 	%f177, [%rd5+8192];
	div.rn.f32 	%f178, %f177, %f172;
	st.global.f32 	[%rd5+8192], %f178;
	ld.global.f32 	%f179, [%rd5+12288];
	div.rn.f32 	%f180, %f179, %f172;
	st.global.f32 	[%rd5+12288], %f180;
	ld.global.f32 	%f181, [%rd5+16384];
	div.rn.f32 	%f182, %f181, %f172;
	st.global.f32 	[%rd5+16384], %f182;
	ld.global.f32 	%f183, [%rd5+20480];
	div.rn.f32 	%f184, %f183, %f172;
	st.global.f32 	[%rd5+20480], %f184;
	ld.global.f32 	%f185, [%rd5+24576];
	div.rn.f32 	%f186, %f185, %f172;
	st.global.f32 	[%rd5+24576], %f186;
	ld.global.f32 	%f187, [%rd5+28672];
	div.rn.f32 	%f188, %f187, %f172;
	st.global.f32 	[%rd5+28672], %f188;
	ret;

}


// ===== COMPILED SASS (sm_100) =====

	.target	sm_100

	.elftype	@"ET_EXEC"


//--------------------- .note.nv.tkinfo           --------------------------
	.section	.note.nv.tkinfo,"",@"SHT_NOTE"
	.sectionflags	@"SHF_NOTE_NV_TKINFO"
	.tkinfo
        /*0018*/ 	.word	0x00000002
        /*0030*/ 	.string	""
        /*0030*/ 	.string	"ptxas"
        /*0030*/ 	.string	"Cuda compilation tools, release 13.0, V13.0.88"
        /*0030*/ 	.string	"Build cuda_13.0.r13.0/compiler.36424714_0"
        /*0030*/ 	.string	"-arch sm_100 -m 64 "



//--------------------- .note.nv.cuinfo           --------------------------
	.section	.note.nv.cuinfo,"",@"SHT_NOTE"
	.sectionflags	@"SHF_NOTE_NV_CUINFO"
        /*0018*/ 	.short	0x0002
        /*001a*/ 	.short	0x0064
        /*001c*/ 	.short	0x0082
	.zero		2


//--------------------- .nv.info                  --------------------------
	.section	.nv.info,"",@"SHT_CUDA_INFO"
	.align	4


	//----- nvinfo : EIATTR_REGCOUNT
	.align		4
        /*0000*/ 	.byte	0x04, 0x2f
        /*0002*/ 	.short	(.L_1 - .L_0)
	.align		4
.L_0:
        /*0004*/ 	.word	index@(_Z7softmaxPfS_)
        /*0008*/ 	.word	0x00000016


	//----- nvinfo : EIATTR_FRAME_SIZE
	.align		4
.L_1:
        /*000c*/ 	.byte	0x04, 0x11
        /*000e*/ 	.short	(.L_3 - .L_2)
	.align		4
.L_2:
        /*0010*/ 	.word	index@($__internal_0_$__cuda_sm3x_div_rn_noftz_f32_slowpath)
        /*0014*/ 	.word	0x00000000


	//----- nvinfo : EIATTR_FRAME_SIZE
	.align		4
.L_3:
        /*0018*/ 	.byte	0x04, 0x11
        /*001a*/ 	.short	(.L_5 - .L_4)
	.align		4
.L_4:
        /*001c*/ 	.word	index@(_Z7softmaxPfS_)
        /*0020*/ 	.word	0x00000000


	//----- nvinfo : EIATTR_MIN_STACK_SIZE
	.align		4
.L_5:
        /*0024*/ 	.byte	0x04, 0x12
        /*0026*/ 	.short	(.L_7 - .L_6)
	.align		4
.L_6:
        /*0028*/ 	.word	index@(_Z7softmaxPfS_)
        /*002c*/ 	.word	0x00000000
.L_7:


//--------------------- .nv.compat                --------------------------
	.section	.nv.compat,"",@"SHT_CUDA_COMPAT_INFO"
	.align	4
        /*0000*/ 	.byte	0x02, 0x09, 0x00, 0x00, 0x02, 0x02, 0x01, 0x00, 0x02, 0x05, 0x05, 0x00, 0x03, 0x07, 0x01, 0x01
        /*0010*/ 	.byte	0x02, 0x03, 0x00, 0x00, 0x02, 0x06, 0x01, 0x00, 0x04, 0x0b, 0x08, 0x00, 0x01, 0x00, 0x00, 0x00
        /*0020*/ 	.byte	0x00, 0x00, 0x00, 0x00


//--------------------- .nv.info._Z7softmaxPfS_   --------------------------
	.section	.nv.info._Z7softmaxPfS_,"",@"SHT_CUDA_INFO"
	.sectionflags	@""
	.align	4


	//----- nvinfo : EIATTR_CUDA_API_VERSION
	.align		4
        /*0000*/ 	.byte	0x04, 0x37
        /*0002*/ 	.short	(.L_9 - .L_8)
.L_8:
        /*0004*/ 	.word	0x00000082


	//----- nvinfo : EIATTR_KPARAM_INFO
	.align		4
.L_9:
        /*0008*/ 	.byte	0x04, 0x17
        /*000a*/ 	.short	(.L_11 - .L_10)
.L_10:
        /*000c*/ 	.word	0x00000000
        /*0010*/ 	.short	0x0001
        /*0012*/ 	.short	0x0008
        /*0014*/ 	.byte	0x00, 0xf5, 0x21, 0x00


	//----- nvinfo : EIATTR_KPARAM_INFO
	.align		4
.L_11:
        /*0018*/ 	.byte	0x04, 0x17
        /*001a*/ 	.short	(.L_13 - .L_12)
.L_12:
        /*001c*/ 	.word	0x00000000
        /*0020*/ 	.short	0x0000
        /*0022*/ 	.short	0x0000
        /*0024*/ 	.byte	0x00, 0xf5, 0x21, 0x00


	//----- nvinfo : EIATTR_SPARSE_MMA_MASK
	.align		4
.L_13:
        /*0028*/ 	.byte	0x03, 0x50
        /*002a*/ 	.short	0x0000


	//----- nvinfo : EIATTR_MAXREG_COUNT
	.align		4
        /*002c*/ 	.byte	0x03, 0x1b
        /*002e*/ 	.short	0x00ff


	//----- nvinfo : EIATTR_NUM_BARRIERS
	.align		4
        /*0030*/ 	.byte	0x02, 0x4c
        /*0032*/ 	.byte	0x01
	.zero		1


	//----- nvinfo : EIATTR_MERCURY_ISA_VERSION
	.align		4
        /*0034*/ 	.byte	0x03, 0x5f
        /*0036*/ 	.short	0x0101


	//----- nvinfo : EIATTR_COOP_GROUP_MASK_REGIDS
	.align		4
        /*0038*/ 	.byte	0x04, 0x29
        /*003a*/ 	.short	(.L_15 - .L_14)


	//   ....[0]....
.L_14:
        /*003c*/ 	.word	0xffffffff


	//   ....[1]....
        /*0040*/ 	.word	0xffffffff


	//   ....[2]....
        /*0044*/ 	.word	0xffffffff


	//   ....[3]....
        /*0048*/ 	.word	0xffffffff


	//   ....[4]....
        /*004c*/ 	.word	0xffffffff


	//   ....[5]....
        /*0050*/ 	.word	0xffffffff


	//   ....[6]....
        /*0054*/ 	.word	0xffffffff


	//   ....[7]....
        /*0058*/ 	.word	0xffffffff


	//   ....[8]....
        /*005c*/ 	.word	0xffffffff


	//   ....[9]....
        /*0060*/ 	.word	0xffffffff


	//   ....[10]....
        /*0064*/ 	.word	0xffffffff


	//   ....[11]....
        /*0068*/ 	.word	0xffffffff


	//   ....[12]....
        /*006c*/ 	.word	0xffffffff


	//   ....[13]....
        /*0070*/ 	.word	0xffffffff


	//   ....[14]....
        /*0074*/ 	.word	0xffffffff


	//   ....[15]....
        /*0078*/ 	.word	0xffffffff


	//   ....[16]....
        /*007c*/ 	.word	0xffffffff


	//   ....[17]....
        /*0080*/ 	.word	0xffffffff


	//   ....[18]....
        /*0084*/ 	.word	0xffffffff


	//   ....[19]....
        /*0088*/ 	.word	0xffffffff


	//   ....[20]....
        /*008c*/ 	.word	0x0500000e


	//   ....[21]....
        /*0090*/ 	.word	0x0500000e


	//   ....[22]....
        /*0094*/ 	.word	0x0500000e


	//   ....[23]....
        /*0098*/ 	.word	0x0500000e


	//   ....[24]....
        /*009c*/ 	.word	0x0500000e


	//   ....[25]....
        /*00a0*/ 	.word	0x0500000e


	//   ....[26]....
        /*00a4*/ 	.word	0x0500000e


	//   ....[27]....
        /*00a8*/ 	.word	0x0500000e


	//   ....[28]....
        /*00ac*/ 	.word	0x0500000e


	//   ....[29]....
        /*00b0*/ 	.word	0x0500000e


	//----- nvinfo : EIATTR_COOP_GROUP_INSTR_OFFSETS
	.align		4
.L_15:
        /*00b4*/ 	.byte	0x04, 0x28
        /*00b6*/ 	.short	(.L_17 - .L_16)


	//   ....[0]....
.L_16:
        /*00b8*/ 	.word	0x00000140


	//   ....[1]....
        /*00bc*/ 	.word	0x00000160


	//   ....[2]....
        /*00c0*/ 	.word	0x00000180


	//   ....[3]....
        /*00c4*/ 	.word	0x000001b0


	//   ....[4]....
        /*00c8*/ 	.word	0x000001f0


	//   ....[5]....
        /*00cc*/ 	.word	0x00000310


	//   ....[6]....
        /*00d0*/ 	.word	0x00000330


	//   ....[7]....
        /*00d4*/ 	.word	0x00000350


	//   ....[8]....
        /*00d8*/ 	.word	0x00000370


	//   ....[9]....
        /*00dc*/ 	.word	0x00000390


	//   ....[10]....
        /*00e0*/ 	.word	0x00000bd0


	//   ....[11]....
        /*00e4*/ 	.word	0x00000bf0


	//   ....[12]....
        /*00e8*/ 	.word	0x00000c10


	//   ....[13]....
        /*00ec*/ 	.word	0x00000c30


	//   ....[14]....
        /*00f0*/ 	.word	0x00000c50


	//   ....[15]....
        /*00f4*/ 	.word	0x00000d20


	//   ....[16]....
        /*00f8*/ 	.word	0x00000d40


	//   ....[17]....
        /*00fc*/ 	.word	0x00000d60


	//   ....[18]....
        /*0100*/ 	.word	0x00000d80


	//   ....[19]....
        /*0104*/ 	.word	0x00000da0


	//   ....[20]....
        /*0108*/ 	.word	0x00001630


	//   ....[21]....
        /*010c*/ 	.word	0x000016a0


	//   ....[22]....
        /*0110*/ 	.word	0x00001710


	//   ....[23]....
        /*0114*/ 	.word	0x00001780


	//   ....[24]....
        /*0118*/ 	.word	0x000017f0


	//   ....[25]....
        /*011c*/ 	.word	0x00001870


	//   ....[26]....
        /*0120*/ 	.word	0x000018e0


	//   ....[27]....
        /*0124*/ 	.word	0x00001950


	//   ....[28]....
        /*0128*/ 	.word	0x000019c0


	//   ....[29]....
        /*012c*/ 	.word	0x00001a30


	//----- nvinfo : EIATTR_VRC_CTA_INIT_COUNT
	.align		4
.L_17:
        /*0130*/ 	.byte	0x02, 0x4a
	.zero		1
	.zero		1


	//----- nvinfo : EIATTR_EXIT_INSTR_OFFSETS
	.align		4
        /*0134*/ 	.byte	0x04, 0x1c
        /*0136*/ 	.short	(.L_19 - .L_18)


	//   ....[0]....
.L_18:
        /*0138*/ 	.word	0x000015d0


	//----- nvinfo : EIATTR_CRS_STACK_SIZE
	.align		4
.L_19:
        /*013c*/ 	.byte	0x04, 0x1e
        /*013e*/ 	.short	(.L_21 - .L_20)
.L_20:
        /*0140*/ 	.word	0x00000000


	//----- nvinfo : EIATTR_CBANK_PARAM_SIZE
	.align		4
.L_21:
        /*0144*/ 	.byte	0x03, 0x19
        /*0146*/ 	.short	0x0010


	//----- nvinfo : EIATTR_PARAM_CBANK
	.align		4
        /*0148*/ 	.byte	0x04, 0x0a
        /*014a*/ 	.short	(.L_23 - .L_22)
	.align		4
.L_22:
        /*014c*/ 	.word	index@(.nv.constant0._Z7softmaxPfS_)
        /*0150*/ 	.short	0x0380
        /*0152*/ 	.short	0x0010


	//----- nvinfo : EIATTR_SW_WAR
	.align		4
.L_23:
        /*0154*/ 	.byte	0x04, 0x36
        /*0156*/ 	.short	(.L_25 - .L_24)
.L_24:
        /*0158*/ 	.word	0x00000008
.L_25:


//--------------------- .nv.callgraph             --------------------------
	.section	.nv.callgraph,"",@"SHT_CUDA_CALLGRAPH"
	.align	4
	.sectionentsize	8
	.align		4
        /*0000*/ 	.word	0x00000000
	.align		4
        /*0004*/ 	.word	0xffffffff
	.align		4
        /*0008*/ 	.word	0x00000000
	.align		4
        /*000c*/ 	.word	0xfffffffe
	.align		4
        /*0010*/ 	.word	0x00000000
	.align		4
        /*0014*/ 	.word	0xfffffffd
	.align		4
        /*0018*/ 	.word	0x00000000
	.align		4
        /*001c*/ 	.word	0xfffffffc


//--------------------- .text._Z7softmaxPfS_      --------------------------
	.section	.text._Z7softmaxPfS_,"ax",@progbits
	.align	128
        .global         _Z7softmaxPfS_
        .type           _Z7softmaxPfS_,@function
        .size           _Z7softmaxPfS_,(.L_x_44 - _Z7softmaxPfS_)
        .other          _Z7softmaxPfS_,@"STO_CUDA_ENTRY STV_DEFAULT"
_Z7softmaxPfS_:
.text._Z7softmaxPfS_:
[----:B------:R-:W-:Y:S01]  /*0000*/  LDC R1, c[0x0][0x37c] ;  /* 0x0000df00ff017b82 */ /* 0x000fe20000000800 */
[----:B------:R-:W0:Y:S07]  /*0010*/  S2R R0, SR_CTAID.X ;  /* 0x0000000000007919 */ /* 0x000e2e0000002500 */
[----:B------:R-:W1:Y:S01]  /*0020*/  LDC.64 R4, c[0x0][0x388] ;  /* 0x0000e200ff047b82 */ /* 0x000e620000000a00 */
[----:B------:R-:W2:Y:S01]  /*0030*/  LDCU.64 UR4, c[0x0][0x358] ;  /* 0x00006b00ff0477ac */ /* 0x000ea20008000a00 */
[----:B------:R-:W3:Y:S01]  /*0040*/  S2R R7, SR_TID.X ;  /* 0x0000000000077919 */ /* 0x000ee20000002100 */
[----:B0-----:R-:W-:-:S05]  /*0050*/  SHF.L.U32 R0, R0, 0xd, RZ ;  /* 0x0000000d00007819 */ /* 0x001fca00000006ff */
[----:B-1----:R-:W-:-:S04]  /*0060*/  IMAD.WIDE.U32 R2, R0, 0x4, R4 ;  /* 0x0000000400027825 */ /* 0x002fc800078e0004 */
[----:B---3--:R-:W-:-:S05]  /*0070*/  IMAD.WIDE.U32 R8, R7, 0x4, R2 ;  /* 0x0000000407087825 */ /* 0x008fca00078e0002 */
[----:B--2---:R-:W2:Y:S04]  /*0080*/  LDG.E R6, desc[UR4][R8.64] ;  /* 0x0000000408067981 */ /* 0x004ea8000c1e1900 */
[----:B------:R-:W2:Y:S04]  /*0090*/  LDG.E R11, desc[UR4][R8.64+0x1000] ;  /* 0x00100004080b7981 */ /* 0x000ea8000c1e1900 */
[----:B------:R-:W2:Y:S04]  /*00a0*/  LDG.E R10, desc[UR4][R8.64+0x2000] ;  /* 0x00200004080a7981 */ /* 0x000ea8000c1e1900 */
[----:B------:R-:W3:Y:S04]  /*00b0*/  LDG.E R12, desc[UR4][R8.64+0x3000] ;  /* 0x00300004080c7981 */ /* 0x000ee8000c1e1900 */
[----:B------:R-:W3:Y:S04]  /*00c0*/  LDG.E R13, desc[UR4][R8.64+0x4000] ;  /* 0x00400004080d7981 */ /* 0x000ee8000c1e1900 */
[----:B------:R-:W4:Y:S04]  /*00d0*/  LDG.E R14, desc[UR4][R8.64+0x5000] ;  /* 0x00500004080e7981 */ /* 0x000f28000c1e1900 */
[----:B------:R-:W4:Y:S04]  /*00e0*/  LDG.E R15, desc[UR4][R8.64+0x6000] ;  /* 0x00600004080f7981 */ /* 0x000f28000c1e1900 */
[----:B------:R-:W5:Y:S01]  /*00f0*/  LDG.E R16, desc[UR4][R8.64+0x7000] ;  /* 0x0070000408107981 */ /* 0x000f62000c1e1900 */
[----:B--2---:R-:W-:-:S04]  /*0100*/  FMNMX3 R6, R6, R11, R10, !PT ;  /* 0x0000000b06067276 */ /* 0x004fc8000780000a */
[----:B---3--:R-:W-:-:S04]  /*0110*/  FMNMX3 R6, R6, R12, R13, !PT ;  /* 0x0000000c06067276 */ /* 0x008fc8000780000d */
[----:B----4-:R-:W-:-:S04]  /*0120*/  FMNMX3 R15, R6, R14, R15, !PT ;  /* 0x0000000e060f7276 */ /* 0x010fc8000780000f */
[----:B-----5:R-:W-:-:S05]  /*0130*/  FMNMX R15, R16, R15, !PT ;  /* 0x0000000f100f7209 */ /* 0x020fca0007800000 */
[----:B------:R-:W0:Y:S02]  /*0140*/  SHFL.BFLY PT, R6, R15, 0x10, 0x1f ;  /* 0x0e001f000f067f89 */ /* 0x000e2400000e0000 */
[----:B0-----:R-:W-:-:S05]  /*0150*/  FMNMX R10, R15, R6, !PT ;  /* 0x000000060f0a7209 */ /* 0x001fca0007800000 */
[----:B------:R-:W0:Y:S02]  /*0160*/  SHFL.BFLY PT, R11, R10, 0x8, 0x1f ;  /* 0x0d001f000a0b7f89 */ /* 0x000e2400000e0000 */
[----:B0-----:R-:W-:-:S05]  /*0170*/  FMNMX R11, R10, R11, !PT ;  /* 0x0000000b0a0b7209 */ /* 0x001fca0007800000 */
[----:B------:R-:W0:Y:S02]  /*0180*/  SHFL.BFLY PT, R6, R11, 0x4, 0x1f ;  /* 0x0c801f000b067f89 */ /* 0x000e2400000e0000 */
[----:B0-----:R-:W-:Y:S02]  /*0190*/  FMNMX R12, R11, R6, !PT ;  /* 0x000000060b0c7209 */ /* 0x001fe40007800000 */
[----:B------:R-:W-:-:S03]  /*01a0*/  LOP3.LUT P0, R6, R7, 0x1f, RZ, 0xc0, !PT ;  /* 0x0000001f07067812 */ /* 0x000fc6000780c0ff */
[----:B------:R-:W0:Y:S10]  /*01b0*/  SHFL.BFLY PT, R9, R12, 0x2, 0x1f ;  /* 0x0c401f000c097f89 */ /* 0x000e3400000e0000 */
[----:B------:R-:W1:Y:S01]  /*01c0*/  @!P0 S2R R13, SR_CgaCtaId ;  /* 0x00000000000d8919 */ /* 0x000e620000008800 */
[----:B------:R-:W-:-:S02]  /*01d0*/  @!P0 MOV R10, 0x400 ;  /* 0x00000400000a8802 */ /* 0x000fc40000000f00 */
[----:B0-----:R-:W-:-:S05]  /*01e0*/  FMNMX R9, R12, R9, !PT ;  /* 0x000000090c097209 */ /* 0x001fca0007800000 */
[----:B------:R-:W0:Y:S01]  /*01f0*/  SHFL.BFLY PT, R8, R9, 0x1, 0x1f ;  /* 0x0c201f0009087f89 */ /* 0x000e2200000e0000 */
[----:B-1----:R-:W-:-:S04]  /*0200*/  @!P0 LEA R10, R13, R10, 0x18 ;  /* 0x0000000a0d0a8211 */ /* 0x002fc800078ec0ff */
[----:B------:R-:W-:Y:S02]  /*0210*/  @!P0 LEA.HI R11, R7, R10, RZ, 0x1d ;  /* 0x0000000a070b8211 */ /* 0x000fe400078fe8ff */
[----:B0-----:R-:W-:-:S06]  /*0220*/  FMNMX R8, R9, R8, !PT ;  /* 0x0000000809087209 */ /* 0x001fcc0007800000 */
[----:B------:R-:W0:Y:S02]  /*0230*/  @!P0 F2I.TRUNC.NTZ R8, R8 ;  /* 0x0000000800088305 */ /* 0x000e24000020f100 */
[----:B0-----:R0:W-:Y:S01]  /*0240*/  @!P0 STS [R11], R8 ;  /* 0x000000080b008388 */ /* 0x0011e20000000800 */
[----:B------:R-:W-:Y:S01]  /*0250*/  BAR.SYNC.DEFER_BLOCKING 0x0 ;  /* 0x0000000000007b1d */ /* 0x000fe20000010000 */
[----:B------:R-:W-:-:S13]  /*0260*/  ISETP.GT.U32.AND P0, PT, R7, 0x1f, PT ;  /* 0x0000001f0700780c */ /* 0x000fda0003f04070 */
[----:B0-----:R-:W-:Y:S05]  /*0270*/  @P0 BRA `(.L_x_0) ;  /* 0x0000000000540947 */ /* 0x001fea0003800000 */
[----:B------:R-:W0:Y:S01]  /*0280*/  S2R R9, SR_CgaCtaId ;  /* 0x0000000000097919 */ /* 0x000e220000008800 */
[----:B------:R-:W-:Y:S01]  /*0290*/  MOV R8, 0x400 ;  /* 0x0000040000087802 */ /* 0x000fe20000000f00 */
[----:B------:R-:W-:Y:S01]  /*02a0*/  UMOV UR6, 0xffffffff ;  /* 0xffffffff00067882 */ /* 0x000fe20000000000 */
[----:B------:R-:W-:Y:S02]  /*02b0*/  ISETP.NE.AND P2, PT, R6, RZ, PT ;  /* 0x000000ff0600720c */ /* 0x000fe40003f45270 */
[----:B0-----:R-:W-:-:S04]  /*02c0*/  LEA R15, R9, R8, 0x18 ;  /* 0x00000008090f7211 */ /* 0x001fc800078ec0ff */
[----:B------:R-:W-:-:S06]  /*02d0*/  LEA R8, R6, R15, 0x2 ;  /* 0x0000000f06087211 */ /* 0x000fcc00078e10ff */
[----:B------:R-:W0:Y:S02]  /*02e0*/  LDS R8, [R8] ;  /* 0x0000000008087984 */ /* 0x000e240000000800 */
[----:B0-----:R-:W-:Y:S01]  /*02f0*/  I2FP.F32.S32 R9, R8 ;  /* 0x0000000800097245 */ /* 0x001fe20000201400 */
[----:B------:R-:W-:Y:S06]  /*0300*/  BRA.DIV UR6, `(.L_x_1) ;  /* 0x0000001206b47947 */ /* 0x000fec000b800000 */
[----:B------:R-:W0:Y:S02]  /*0310*/  SHFL.BFLY PT, R8, R9, 0x10, 0x1f ;  /* 0x0e001f0009087f89 */ /* 0x000e2400000e0000 */
[----:B0-----:R-:W-:-:S05]  /*0320*/  FMNMX R8, R9, R8, !PT ;  /* 0x0000000809087209 */ /* 0x001fca0007800000 */
[----:B------:R-:W0:Y:S02]  /*0330*/  SHFL.BFLY PT, R11, R8, 0x8, 0x1f ;  /* 0x0d001f00080b7f89 */ /* 0x000e2400000e0000 */
[----:B0-----:R-:W-:-:S05]  /*0340*/  FMNMX R11, R8, R11, !PT ;  /* 0x0000000b080b7209 */ /* 0x001fca0007800000 */
[----:B------:R-:W0:Y:S02]  /*0350*/  SHFL.BFLY PT, R10, R11, 0x4, 0x1f ;  /* 0x0c801f000b0a7f89 */ /* 0x000e2400000e0000 */
[----:B0-----:R-:W-:-:S05]  /*0360*/  FMNMX R10, R11, R10, !PT ;  /* 0x0000000a0b0a7209 */ /* 0x001fca0007800000 */
[----:B------:R-:W0:Y:S02]  /*0370*/  SHFL.BFLY PT, R13, R10, 0x2, 0x1f ;  /* 0x0c401f000a0d7f89 */ /* 0x000e2400000e0000 */
[----:B0-----:R-:W-:-:S05]  /*0380*/  FMNMX R13, R10, R13, !PT ;  /* 0x0000000d0a0d7209 */ /* 0x001fca0007800000 */
[----:B------:R0:W1:Y:S02]  /*0390*/  SHFL.BFLY PT, R12, R13, 0x1, 0x1f ;  /* 0x0c201f000d0c7f89 */ /* 0x00006400000e0000 */
.L_x_25:
[----:B-1----:R-:W-:-:S06]  /*03a0*/  FMNMX R12, R13, R12, !PT ;  /* 0x0000000c0d0c7209 */ /* 0x002fcc0007800000 */
[----:B------:R-:W1:Y:S02]  /*03b0*/  @!P2 F2I.TRUNC.NTZ R12, R12 ;  /* 0x0000000c000ca305 */ /* 0x000e64000020f100 */
[----:B-1----:R1:W-:Y:S02]  /*03c0*/  @!P2 STS [R15], R12 ;  /* 0x0000000c0f00a388 */ /* 0x0023e40000000800 */
.L_x_0:
[----:B------:R-:W-:Y:S05]  /*03d0*/  WARPSYNC.ALL ;  /* 0x0000000000007948 */ /* 0x000fea0003800000 */
[----:B------:R-:W-:Y:S01]  /*03e0*/  ISETP.NE.AND P2, PT, R6, RZ, PT ;  /* 0x000000ff0600720c */ /* 0x000fe20003f45270 */
[----:B------:R-:W-:Y:S01]  /*03f0*/  BAR.SYNC.DEFER_BLOCKING 0x0 ;  /* 0x0000000000007b1d */ /* 0x000fe20000010000 */
[----:B------:R-:W-:-:S05]  /*0400*/  IADD3 R11, PT, PT, R0, R7, RZ ;  /* 0x00000007000b7210 */ /* 0x000fca0007ffe0ff */
[----:B------:R-:W-:Y:S01]  /*0410*/  IMAD.WIDE.U32 R4, R11, 0x4, R4 ;  /* 0x000000040b047825 */ /* 0x000fe200078e0004 */
[----:B------:R-:W2:Y:S01]  /*0420*/  S2R R9, SR_CgaCtaId ;  /* 0x0000000000097919 */ /* 0x000ea20000008800 */
[----:B------:R-:W-:Y:S02]  /*0430*/  MOV R10, 0x400 ;  /* 0x00000400000a7802 */ /* 0x000fe40000000f00 */
[----:B------:R-:W-:Y:S02]  /*0440*/  HFMA2 R14, -RZ, RZ, 3.7421875, 0 ;  /* 0x437c0000ff0e7431 */ /* 0x000fe400000001ff */
[----:B-1----:R-:W-:Y:S01]  /*0450*/  IMAD.MOV.U32 R12, RZ, RZ, 0x3bbb989d ;  /* 0x3bbb989dff0c7424 */ /* 0x002fe200078e00ff */
[----:B------:R-:W-:Y:S01]  /*0460*/  LEA R2, P1, R7, R2, 0x2 ;  /* 0x0000000207027211 */ /* 0x000fe200078210ff */
[----:B------:R-:W1:Y:S01]  /*0470*/  LDCU.64 UR6, c[0x0][0x380] ;  /* 0x00007000ff0677ac */ /* 0x000e620008000a00 */
[----:B------:R-:W3:Y:S03]  /*0480*/  LDG.E R4, desc[UR4][R4.64] ;  /* 0x0000000404047981 */ /* 0x000ee6000c1e1900 */
[----:B------:R-:W-:Y:S01]  /*0490*/  IMAD.X R3, RZ, RZ, R3, P1 ;  /* 0x000000ffff037224 */ /* 0x000fe200008e0603 */
[----:B--2---:R-:W-:-:S05]  /*04a0*/  LEA R8, R9, R10, 0x18 ;  /* 0x0000000a09087211 */ /* 0x004fca00078ec0ff */
[----:B0-----:R-:W0:Y:S02]  /*04b0*/  LDS R13, [R8] ;  /* 0x00000000080d7984 */ /* 0x001e240000000800 */
[----:B0-----:R-:W-:-:S05]  /*04c0*/  I2FP.F32.S32 R13, R13 ;  /* 0x0000000d000d7245 */ /* 0x001fca0000201400 */
[----:B---3--:R-:W-:Y:S02]  /*04d0*/  FADD R15, -R13, R4 ;  /* 0x000000040d0f7221 */ /* 0x008fe40000000100 */
[----:B------:R-:W0:Y:S02]  /*04e0*/  LDC.64 R4, c[0x0][0x380] ;  /* 0x0000e000ff047b82 */ /* 0x000e240000000a00 */
[----:B------:R-:W-:-:S04]  /*04f0*/  FFMA.SAT R17, R15, R12, 0.5 ;  /* 0x3f0000000f117423 */ /* 0x000fc8000000200c */
[----:B------:R-:W-:-:S04]  /*0500*/  FFMA.RM R17, R17, R14, 12582913 ;  /* 0x4b40000111117423 */ /* 0x000fc8000000400e */
[C---:B------:R-:W-:Y:S01]  /*0510*/  FADD R16, R17.reuse, -12583039 ;  /* 0xcb40007f11107421 */ /* 0x040fe20000000000 */
[----:B------:R-:W-:-:S03]  /*0520*/  SHF.L.U32 R17, R17, 0x17, RZ ;  /* 0x0000001711117819 */ /* 0x000fc600000006ff */
[----:B------:R-:W-:-:S04]  /*0530*/  FFMA R16, R15, 1.4426950216293334961, -R16 ;  /* 0x3fb8aa3b0f107823 */ /* 0x000fc80000000810 */
[----:B------:R-:W-:-:S06]  /*0540*/  FFMA R16, R15, 1.925963033500011079e-08, R16 ;  /* 0x32a570600f107823 */ /* 0x000fcc0000000010 */
[----:B------:R-:W2:Y:S01]  /*0550*/  MUFU.EX2 R16, R16 ;  /* 0x0000001000107308 */ /* 0x000ea20000000800 */
[----:B0-----:R-:W-:-:S04]  /*0560*/  IMAD.WIDE.U32 R4, R11, 0x4, R4 ;  /* 0x000000040b047825 */ /* 0x001fc800078e0004 */
[----:B--2---:R-:W-:-:S05]  /*0570*/  FMUL R17, R17, R16 ;  /* 0x0000001011117220 */ /* 0x004fca0000400000 */
[----:B------:R0:W-:Y:S04]  /*0580*/  STG.E desc[UR4][R4.64], R17 ;  /* 0x0000001104007986 */ /* 0x0001e8000c101904 */
[----:B------:R-:W2:Y:S02]  /*0590*/  LDG.E R18, desc[UR4][R2.64+0x1000] ;  /* 0x0010000402127981 */ /* 0x000ea4000c1e1900 */
[----:B--2---:R-:W-:-:S04]  /*05a0*/  FADD R11, -R13, R18 ;  /* 0x000000120d0b7221 */ /* 0x004fc80000000100 */
[----:B------:R-:W-:-:S04]  /*05b0*/  FFMA.SAT R15, R11, R12, 0.5 ;  /* 0x3f0000000b0f7423 */ /* 0x000fc8000000200c */
[----:B------:R-:W-:-:S04]  /*05c0*/  FFMA.RM R15, R15, R14, 12582913 ;  /* 0x4b4000010f0f7423 */ /* 0x000fc8000000400e */
[C---:B------:R-:W-:Y:S01]  /*05d0*/  FADD R16, R15.reuse, -12583039 ;  /* 0xcb40007f0f107421 */ /* 0x040fe20000000000 */
[----:B------:R-:W-:-:S03]  /*05e0*/  SHF.L.U32 R15, R15, 0x17, RZ ;  /* 0x000000170f0f7819 */ /* 0x000fc600000006ff */
[----:B------:R-:W-:-:S04]  /*05f0*/  FFMA R16, R11, 1.4426950216293334961, -R16 ;  /* 0x3fb8aa3b0b107823 */ /* 0x000fc80000000810 */
[----:B------:R-:W-:-:S06]  /*0600*/  FFMA R16, R11, 1.925963033500011079e-08, R16 ;  /* 0x32a570600b107823 */ /* 0x000fcc0000000010 */
[----:B------:R-:W2:Y:S02]  /*0610*/  MUFU.EX2 R16, R16 ;  /* 0x0000001000107308 */ /* 0x000ea40000000800 */
[----:B--2---:R-:W-:-:S05]  /*0620*/  FMUL R15, R15, R16 ;  /* 0x000000100f0f7220 */ /* 0x004fca0000400000 */
[----:B------:R2:W-:Y:S04]  /*0630*/  STG.E desc[UR4][R4.64+0x1000], R15 ;  /* 0x0010000f04007986 */ /* 0x0005e8000c101904 */
[----:B------:R-:W3:Y:S02]  /*0640*/  LDG.E R18, desc[UR4][R2.64+0x2000] ;  /* 0x0020000402127981 */ /* 0x000ee4000c1e1900 */
[----:B---3--:R-:W-:-:S04]  /*0650*/  FADD R11, -R13, R18 ;  /* 0x000000120d0b7221 */ /* 0x008fc80000000100 */
[----:B0-----:R-:W-:-:S04]  /*0660*/  FFMA.SAT R17, R11, R12, 0.5 ;  /* 0x3f0000000b117423 */ /* 0x001fc8000000200c */
[----:B------:R-:W-:-:S04]  /*0670*/  FFMA.RM R17, R17, R14, 12582913 ;  /* 0x4b40000111117423 */ /* 0x000fc8000000400e */
[C---:B------:R-:W-:Y:S01]  /*0680*/  FADD R18, R17.reuse, -12583039 ;  /* 0xcb40007f11127421 */ /* 0x040fe20000000000 */
[----:B------:R-:W-:-:S03]  /*0690*/  SHF.L.U32 R17, R17, 0x17, RZ ;  /* 0x0000001711117819 */ /* 0x000fc600000006ff */
[----:B------:R-:W-:-:S04]  /*06a0*/  FFMA R18, R11, 1.4426950216293334961, -R18 ;  /* 0x3fb8aa3b0b127823 */ /* 0x000fc80000000812 */
[----:B------:R-:W-:-:S06]  /*06b0*/  FFMA R18, R11, 1.925963033500011079e-08, R18 ;  /* 0x32a570600b127823 */ /* 0x000fcc0000000012 */
[----:B------:R-:W0:Y:S02]  /*06c0*/  MUFU.EX2 R18, R18 ;  /* 0x0000001200127308 */ /* 0x000e240000000800 */
[----:B0-----:R-:W-:-:S05]  /*06d0*/  FMUL R17, R17, R18 ;  /* 0x0000001211117220 */ /* 0x001fca0000400000 */
[----:B------:R0:W-:Y:S04]  /*06e0*/  STG.E desc[UR4][R4.64+0x2000], R17 ;  /* 0x0020001104007986 */ /* 0x0001e8000c101904 */
[----:B------:R-:W3:Y:S02]  /*06f0*/  LDG.E R16, desc[UR4][R2.64+0x3000] ;  /* 0x0030000402107981 */ /* 0x000ee4000c1e1900 */
[----:B---3--:R-:W-:-:S04]  /*0700*/  FADD R11, -R13, R16 ;  /* 0x000000100d0b7221 */ /* 0x008fc80000000100 */
[----:B--2---:R-:W-:-:S04]  /*0710*/  FFMA.SAT R15, R11, R12, 0.5 ;  /* 0x3f0000000b0f7423 */ /* 0x004fc8000000200c */
[----:B------:R-:W-:-:S04]  /*0720*/  FFMA.RM R15, R15, R14, 12582913 ;  /* 0x4b4000010f0f7423 */ /* 0x000fc8000000400e */
[C---:B------:R-:W-:Y:S01]  /*0730*/  FADD R16, R15.reuse, -12583039 ;  /* 0xcb40007f0f107421 */ /* 0x040fe20000000000 */
[----:B------:R-:W-:-:S03]  /*0740*/  IMAD.SHL.U32 R15, R15, 0x800000, RZ ;  /* 0x008000000f0f7824 */ /* 0x000fc600078e00ff */
        /* <DEDUP_REMOVED lines=38> */
[----:B------:R-:W3:Y:S01]  /*09b0*/  LDG.E R2, desc[UR4][R2.64+0x7000] ;  /* 0x0070000402027981 */ /* 0x000ee2000c1e1900 */
[----:B------:R-:W-:Y:S01]  /*09c0*/  IADD3 R0, P1, PT, R0, R7, RZ ;  /* 0x0000000700007210 */ /* 0x000fe20007f3e0ff */
[----:B---3--:R-:W-:-:S04]  /*09d0*/  FADD R13, -R13, R2 ;  /* 0x000000020d0d7221 */ /* 0x008fc80000000100 */
[----:B------:R-:W-:-:S04]  /*09e0*/  FFMA.SAT R11, R13, R12, 0.5 ;  /* 0x3f0000000d0b7423 */ /* 0x000fc8000000200c */
[----:B------:R-:W-:-:S04]  /*09f0*/  FFMA.RM R11, R11, R14, 12582913 ;  /* 0x4b4000010b0b7423 */ /* 0x000fc8000000400e */
[C---:B------:R-:W-:Y:S01]  /*0a00*/  FADD R12, R11.reuse, -12583039 ;  /* 0xcb40007f0b0c7421 */ /* 0x040fe20000000000 */
[----:B------:R-:W-:-:S03]  /*0a10*/  SHF.L.U32 R11, R11, 0x17, RZ ;  /* 0x000000170b0b7819 */ /* 0x000fc600000006ff */
[----:B------:R-:W-:-:S04]  /*0a20*/  FFMA R12, R13, 1.4426950216293334961, -R12 ;  /* 0x3fb8aa3b0d0c7823 */ /* 0x000fc8000000080c */
[----:B------:R-:W-:Y:S01]  /*0a30*/  FFMA R12, R13, 1.925963033500011079e-08, R12 ;  /* 0x32a570600d0c7823 */ /* 0x000fe2000000000c */
[----:B------:R-:W-:Y:S01]  /*0a40*/  IMAD.X R13, RZ, RZ, RZ, P1 ;  /* 0x000000ffff0d7224 */ /* 0x000fe200008e06ff */
[----:B-1----:R-:W-:-:S04]  /*0a50*/  LEA R2, P1, R0, UR6, 0x2 ;  /* 0x0000000600027c11 */ /* 0x002fc8000f8210ff */
[----:B------:R-:W1:Y:S01]  /*0a60*/  MUFU.EX2 R12, R12 ;  /* 0x0000000c000c7308 */ /* 0x000e620000000800 */
[----:B------:R-:W-:Y:S01]  /*0a70*/  LEA.HI.X R3, R0, UR7, R13, 0x2, P1 ;  /* 0x0000000700037c11 */ /* 0x000fe200088f140d */
[----:B-1----:R-:W-:-:S05]  /*0a80*/  FMUL R11, R11, R12 ;  /* 0x0000000c0b0b7220 */ /* 0x002fca0000400000 */
[----:B------:R-:W-:Y:S01]  /*0a90*/  STG.E desc[UR4][R4.64+0x7000], R11 ;  /* 0x0070000b04007986 */ /* 0x000fe2000c101904 */
[----:B------:R-:W-:Y:S06]  /*0aa0*/  BAR.SYNC.DEFER_BLOCKING 0x0 ;  /* 0x0000000000007b1d */ /* 0x000fec0000010000 */
[----:B------:R-:W3:Y:S04]  /*0ab0*/  LDG.E R0, desc[UR4][R2.64] ;  /* 0x0000000402007981 */ /* 0x000ee8000c1e1900 */
[----:B------:R-:W3:Y:S04]  /*0ac0*/  LDG.E R13, desc[UR4][R2.64+0x1000] ;  /* 0x00100004020d7981 */ /* 0x000ee8000c1e1900 */
[----:B------:R-:W4:Y:S04]  /*0ad0*/  LDG.E R12, desc[UR4][R2.64+0x2000] ;  /* 0x00200004020c7981 */ /* 0x000f28000c1e1900 */
[----:B------:R-:W5:Y:S04]  /*0ae0*/  LDG.E R14, desc[UR4][R2.64+0x3000] ;  /* 0x00300004020e7981 */ /* 0x000f68000c1e1900 */
[----:B--2---:R-:W2:Y:S04]  /*0af0*/  LDG.E R15, desc[UR4][R2.64+0x4000] ;  /* 0x00400004020f7981 */ /* 0x004ea8000c1e1900 */
[----:B------:R-:W2:Y:S04]  /*0b00*/  LDG.E R16, desc[UR4][R2.64+0x5000] ;  /* 0x0050000402107981 */ /* 0x000ea8000c1e1900 */
[----:B0-----:R-:W2:Y:S04]  /*0b10*/  LDG.E R17, desc[UR4][R2.64+0x6000] ;  /* 0x0060000402117981 */ /* 0x001ea8000c1e1900 */
[----:B------:R-:W2:Y:S01]  /*0b20*/  LDG.E R18, desc[UR4][R2.64+0x7000] ;  /* 0x0070000402127981 */ /* 0x000ea2000c1e1900 */
[----:B---3--:R-:W-:-:S04]  /*0b30*/  FADD R13, R0, R13 ;  /* 0x0000000d000d7221 */ /* 0x008fc80000000000 */
[----:B----4-:R-:W-:-:S04]  /*0b40*/  FADD R13, R12, R13 ;  /* 0x0000000d0c0d7221 */ /* 0x010fc80000000000 */
[----:B-----5:R-:W-:-:S04]  /*0b50*/  FADD R14, R14, R13 ;  /* 0x0000000d0e0e7221 */ /* 0x020fc80000000000 */
[----:B--2---:R-:W-:Y:S01]  /*0b60*/  FADD R15, R15, R14 ;  /* 0x0000000e0f0f7221 */ /* 0x004fe20000000000 */
[----:B------:R-:W-:-:S03]  /*0b70*/  @!P2 IADD3 R14, PT, PT, R10, 0x80, RZ ;  /* 0x000000800a0ea810 */ /* 0x000fc60007ffe0ff */
[----:B------:R-:W-:Y:S01]  /*0b80*/  FADD R16, R16, R15 ;  /* 0x0000000f10107221 */ /* 0x000fe20000000000 */
[----:B------:R-:W-:-:S03]  /*0b90*/  @!P2 LEA R14, R9, R14, 0x18 ;  /* 0x0000000e090ea211 */ /* 0x000fc600078ec0ff */
[----:B------:R-:W-:Y:S01]  /*0ba0*/  FADD R17, R17, R16 ;  /* 0x0000001011117221 */ /* 0x000fe20000000000 */
[----:B------:R-:W-:-:S03]  /*0bb0*/  @!P2 LEA.HI R7, R7, R14, RZ, 0x1d ;  /* 0x0000000e0707a211 */ /* 0x000fc600078fe8ff */
[----:B------:R-:W-:-:S05]  /*0bc0*/  FADD R17, R18, R17 ;  /* 0x0000001112117221 */ /* 0x000fca0000000000 */
[----:B------:R-:W0:Y:S02]  /*0bd0*/  SHFL.BFLY PT, R0, R17, 0x10, 0x1f ;  /* 0x0e001f0011007f89 */ /* 0x000e2400000e0000 */
[----:B0-----:R-:W-:-:S05]  /*0be0*/  FADD R0, R17, R0 ;  /* 0x0000000011007221 */ /* 0x001fca0000000000 */
[----:B------:R-:W0:Y:S02]  /*0bf0*/  SHFL.BFLY PT, R11, R0, 0x8, 0x1f ;  /* 0x0d001f00000b7f89 */ /* 0x000e2400000e0000 */
[----:B0-----:R-:W-:-:S05]  /*0c00*/  FADD R11, R0, R11 ;  /* 0x0000000b000b7221 */ /* 0x001fca0000000000 */
[----:B------:R-:W0:Y:S02]  /*0c10*/  SHFL.BFLY PT, R2, R11, 0x4, 0x1f ;  /* 0x0c801f000b027f89 */ /* 0x000e2400000e0000 */
[----:B0-----:R-:W-:-:S05]  /*0c20*/  FADD R2, R11, R2 ;  /* 0x000000020b027221 */ /* 0x001fca0000000000 */
[----:B------:R-:W0:Y:S02]  /*0c30*/  SHFL.BFLY PT, R3, R2, 0x2, 0x1f ;  /* 0x0c401f0002037f89 */ /* 0x000e2400000e0000 */
[----:B0-----:R-:W-:-:S05]  /*0c40*/  FADD R3, R2, R3 ;  /* 0x0000000302037221 */ /* 0x001fca0000000000 */
[----:B------:R-:W0:Y:S02]  /*0c50*/  SHFL.BFLY PT, R12, R3, 0x1, 0x1f ;  /* 0x0c201f00030c7f89 */ /* 0x000e2400000e0000 */
[----:B0-----:R-:W-:-:S06]  /*0c60*/  FADD R12, R3, R12 ;  /* 0x0000000c030c7221 */ /* 0x001fcc0000000000 */
[----:B------:R-:W0:Y:S02]  /*0c70*/  @!P2 F2I.TRUNC.NTZ R12, R12 ;  /* 0x0000000c000ca305 */ /* 0x000e24000020f100 */
[----:B0-----:R0:W-:Y:S01]  /*0c80*/  @!P2 STS [R7], R12 ;  /* 0x0000000c0700a388 */ /* 0x0011e20000000800 */
[----:B------:R-:W-:Y:S06]  /*0c90*/  BAR.SYNC.DEFER_BLOCKING 0x0 ;  /* 0x0000000000007b1d */ /* 0x000fec0000010000 */
[----:B------:R-:W-:Y:S05]  /*0ca0*/  @P0 BRA `(.L_x_2) ;  /* 0x00000000004c0947 */ /* 0x000fea0003800000 */
[----:B------:R-:W-:Y:S01]  /*0cb0*/  IADD3 R10, PT, PT, R10, 0x80, RZ ;  /* 0x000000800a0a7810 */ /* 0x000fe20007ffe0ff */
[----:B------:R-:W-:-:S03]  /*0cc0*/  UMOV UR6, 0xffffffff ;  /* 0xffffffff00067882 */ /* 0x000fc60000000000 */
[----:B------:R-:W-:-:S05]  /*0cd0*/  LEA R9, R9, R10, 0x18 ;  /* 0x0000000a09097211 */ /* 0x000fca00078ec0ff */
[----:B------:R-:W-:-:S06]  /*0ce0*/  IMAD R6, R6, 0x4, R9 ;  /* 0x0000000406067824 */ /* 0x000fcc00078e0209 */
[----:B------:R-:W1:Y:S02]  /*0cf0*/  LDS R6, [R6] ;  /* 0x0000000006067984 */ /* 0x000e640000000800 */
[----:B-1----:R-:W-:Y:S01]  /*0d00*/  I2FP.F32.S32 R0, R6 ;  /* 0x0000000600007245 */ /* 0x002fe20000201400 */
[----:B------:R-:W-:Y:S06]  /*0d10*/  BRA.DIV UR6, `(.L_x_3) ;  /* 0x0000000a06c07947 */ /* 0x000fec000b800000 */
[----:B------:R-:W1:Y:S02]  /*0d20*/  SHFL.BFLY PT, R3, R0, 0x10, 0x1f ;  /* 0x0e001f0000037f89 */ /* 0x000e6400000e0000 */
[----:B-1----:R-:W-:-:S05]  /*0d30*/  FADD R3, R0, R3 ;  /* 0x0000000300037221 */ /* 0x002fca0000000000 */
[----:B------:R-:W1:Y:S02]  /*0d40*/  SHFL.BFLY PT, R2, R3, 0x8, 0x1f ;  /* 0x0d001f0003027f89 */ /* 0x000e6400000e0000 */
[----:B-1----:R-:W-:-:S05]  /*0d50*/  FADD R2, R3, R2 ;  /* 0x0000000203027221 */ /* 0x002fca0000000000 */
[----:B0-----:R-:W0:Y:S02]  /*0d60*/  SHFL.BFLY PT, R7, R2, 0x4, 0x1f ;  /* 0x0c801f0002077f89 */ /* 0x001e2400000e0000 */
[----:B0-----:R-:W-:-:S05]  /*0d70*/  FADD R7, R2, R7 ;  /* 0x0000000702077221 */ /* 0x001fca0000000000 */
[----:B------:R-:W0:Y:S02]  /*0d80*/  SHFL.BFLY PT, R6, R7, 0x2, 0x1f ;  /* 0x0c401f0007067f89 */ /* 0x000e2400000e0000 */
[----:B0-----:R-:W-:-:S05]  /*0d90*/  FADD R6, R7, R6 ;  /* 0x0000000607067221 */ /* 0x001fca0000000000 */
[----:B------:R0:W1:Y:S02]  /*0da0*/  SHFL.BFLY PT, R9, R6, 0x1, 0x1f ;  /* 0x0c201f0006097f89 */ /* 0x00006400000e0000 */
.L_x_31:
[----:B-1----:R-:W-:-:S06]  /*0db0*/  FADD R9, R6, R9 ;  /* 0x0000000906097221 */ /* 0x002fcc0000000000 */
[----:B------:R-:W1:Y:S02]  /*0dc0*/  @!P2 F2I.TRUNC.NTZ R9, R9 ;  /* 0x000000090009a305 */ /* 0x000e64000020f100 */
[----:B-1----:R1:W-:Y:S02]  /*0dd0*/  @!P2 STS [R8+0x80], R9 ;  /* 0x000080090800a388 */ /* 0x0023e40000000800 */
.L_x_2:
[----:B------:R-:W-:Y:S05]  /*0de0*/  WARPSYNC.ALL ;  /* 0x0000000000007948 */ /* 0x000fea0003800000 */
[----:B------:R-:W-:Y:S06]  /*0df0*/  BAR.SYNC.DEFER_BLOCKING 0x0 ;  /* 0x0000000000007b1d */ /* 0x000fec0000010000 */
[----:B------:R-:W2:Y:S01]  /*0e00*/  LDG.E R0, desc[UR4][R4.64] ;  /* 0x0000000404007981 */ /* 0x000ea2000c1e1900 */
[----:B------:R-:W-:Y:S03]  /*0e10*/  BSSY.RECONVERGENT B0, `(.L_x_4) ;  /* 0x000000e000007945 */ /* 0x000fe60003800200 */
[----:B------:R-:W3:Y:S02]  /*0e20*/  LDS R3, [R8+0x80] ;  /* 0x0000800008037984 */ /* 0x000ee40000000800 */
[----:B---3--:R-:W-:-:S04]  /*0e30*/  I2FP.F32.S32 R3, R3 ;  /* 0x0000000300037245 */ /* 0x008fc80000201400 */
[----:B------:R-:W0:Y:S02]  /*0e40*/  MUFU.RCP R2, R3 ;  /* 0x0000000300027308 */ /* 0x000e240000001000 */
[----:B0-----:R-:W-:-:S04]  /*0e50*/  FFMA R7, -R3, R2, 1 ;  /* 0x3f80000003077423 */ /* 0x001fc80000000102 */
[----:B------:R-:W-:Y:S02]  /*0e60*/  FFMA R7, R2, R7, R2 ;  /* 0x0000000702077223 */ /* 0x000fe40000000002 */
[----:B--2---:R-:W0:Y:S02]  /*0e70*/  FCHK P0, R0, R3 ;  /* 0x0000000300007302 */ /* 0x004e240000000000 */
[----:B------:R-:W-:-:S04]  /*0e80*/  FFMA R2, R0, R7, RZ ;  /* 0x0000000700027223 */ /* 0x000fc800000000ff */
[----:B------:R-:W-:-:S04]  /*0e90*/  FFMA R6, -R3, R2, R0 ;  /* 0x0000000203067223 */ /* 0x000fc80000000100 */
[----:B------:R-:W-:Y:S01]  /*0ea0*/  FFMA R7, R7, R6, R2 ;  /* 0x0000000607077223 */ /* 0x000fe20000000002 */
[----:B0-----:R-:W-:Y:S06]  /*0eb0*/  @!P0 BRA `(.L_x_5) ;  /* 0x00000000000c8947 */ /* 0x001fec0003800000 */
[----:B------:R-:W-:-:S07]  /*0ec0*/  MOV R2, 0xee0 ;  /* 0x00000ee000027802 */ /* 0x000fce0000000f00 */
[----:B-1----:R-:W-:Y:S05]  /*0ed0*/  CALL.REL.NOINC `($__internal_0_$__cuda_sm3x_div_rn_noftz_f32_slowpath) ;  /* 0x0000000800e47944 */ /* 0x002fea0003c00000 */
[----:B------:R-:W-:-:S07]  /*0ee0*/  MOV R7, R9 ;  /* 0x0000000900077202 */ /* 0x000fce0000000f00 */
.L_x_5:
[----:B------:R-:W-:Y:S05]  /*0ef0*/  BSYNC.RECONVERGENT B0 ;  /* 0x0000000000007941 */ /* 0x000fea0003800200 */
.L_x_4:
[----:B------:R-:W2:Y:S01]  /*0f00*/  LDG.E R2, desc[UR4][R4.64+0x1000] ;  /* 0x0010000404027981 */ /* 0x000ea2000c1e1900 */
[----:B------:R-:W1:Y:S01]  /*0f10*/  MUFU.RCP R0, R3 ;  /* 0x0000000300007308 */ /* 0x000e620000001000 */
[----:B------:R-:W-:Y:S02]  /*0f20*/  BSSY.RECONVERGENT B0, `(.L_x_6) ;  /* 0x000000c000007945 */ /* 0x000fe40003800200 */
[----:B------:R0:W-:Y:S01]  /*0f30*/  STG.E desc[UR4][R4.64], R7 ;  /* 0x0000000704007986 */ /* 0x0001e2000c101904 */
[----:B-1----:R-:W-:-:S04]  /*0f40*/  FFMA R9, -R3, R0, 1 ;  /* 0x3f80000003097423 */ /* 0x002fc80000000100 */
[----:B------:R-:W-:Y:S01]  /*0f50*/  FFMA R0, R0, R9, R0 ;  /* 0x0000000900007223 */ /* 0x000fe20000000000 */
[----:B--2---:R-:W1:Y:S03]  /*0f60*/  FCHK P0, R2, R3 ;  /* 0x0000000302007302 */ /* 0x004e660000000000 */
[----:B------:R-:W-:-:S04]  /*0f70*/  FFMA R9, R0, R2, RZ ;  /* 0x0000000200097223 */ /* 0x000fc800000000ff */
[----:B------:R-:W-:-:S04]  /*0f80*/  FFMA R6, -R3, R9, R2 ;  /* 0x0000000903067223 */ /* 0x000fc80000000102 */
[----:B------:R-:W-:Y:S01]  /*0f90*/  FFMA R9, R0, R6, R9 ;  /* 0x0000000600097223 */ /* 0x000fe20000000009 */
[----:B01----:R-:W-:Y:S06]  /*0fa0*/  @!P0 BRA `(.L_x_7) ;  /* 0x00000000000c8947 */ /* 0x003fec0003800000 */
[----:B------:R-:W-:Y:S02]  /*0fb0*/  MOV R0, R2 ;  /* 0x0000000200007202 */ /* 0x000fe40000000f00 */
[----:B------:R-:W-:-:S07]  /*0fc0*/  MOV R2, 0xfe0 ;  /* 0x00000fe000027802 */ /* 0x000fce0000000f00 */
[----:B------:R-:W-:Y:S05]  /*0fd0*/  CALL.REL.NOINC `($__internal_0_$__cuda_sm3x_div_rn_noftz_f32_slowpath) ;  /* 0x0000000800a47944 */ /* 0x000fea0003c00000 */
.L_x_7:
[----:B------:R-:W-:Y:S05]  /*0fe0*/  BSYNC.RECONVERGENT B0 ;  /* 0x0000000000007941 */ /* 0x000fea0003800200 */
.L_x_6:
[----:B------:R-:W2:Y:S01]  /*0ff0*/  LDG.E R2, desc[UR4][R4.64+0x2000] ;  /* 0x0020000404027981 */ /* 0x000ea2000c1e1900 */
[----:B------:R-:W0:Y:S01]  /*1000*/  MUFU.RCP R0, R3 ;  /* 0x0000000300007308 */ /* 0x000e220000001000 */
[----:B------:R-:W-:Y:S02]  /*1010*/  BSSY.RECONVERGENT B0, `(.L_x_8) ;  /* 0x000000d000007945 */ /* 0x000fe40003800200 */
[----:B------:R1:W-:Y:S01]  /*1020*/  STG.E desc[UR4][R4.64+0x1000], R9 ;  /* 0x0010000904007986 */ /* 0x0003e2000c101904 */
[----:B0-----:R-:W-:-:S04]  /*1030*/  FFMA R7, -R3, R0, 1 ;  /* 0x3f80000003077423 */ /* 0x001fc80000000100 */
[----:B------:R-:W-:Y:S01]  /*1040*/  FFMA R0, R0, R7, R0 ;  /* 0x0000000700007223 */ /* 0x000fe20000000000 */
[----:B--2---:R-:W0:Y:S03]  /*1050*/  FCHK P0, R2, R3 ;  /* 0x0000000302007302 */ /* 0x004e260000000000 */
[----:B------:R-:W-:-:S04]  /*1060*/  FFMA R7, R0, R2, RZ ;  /* 0x0000000200077223 */ /* 0x000fc800000000ff */
[----:B------:R-:W-:-:S04]  /*1070*/  FFMA R6, -R3, R7, R2 ;  /* 0x0000000703067223 */ /* 0x000fc80000000102 */
[----:B------:R-:W-:Y:S01]  /*1080*/  FFMA R7, R0, R6, R7 ;  /* 0x0000000600077223 */ /* 0x000fe20000000007 */
[----:B01----:R-:W-:Y:S06]  /*1090*/  @!P0 BRA `(.L_x_9) ;  /* 0x0000000000108947 */ /* 0x003fec0003800000 */
[----:B------:R-:W-:Y:S02]  /*10a0*/  MOV R0, R2 ;  /* 0x0000000200007202 */ /* 0x000fe40000000f00 */
[----:B------:R-:W-:-:S07]  /*10b0*/  MOV R2, 0x10d0 ;  /* 0x000010d000027802 */ /* 0x000fce0000000f00 */
[----:B------:R-:W-:Y:S05]  /*10c0*/  CALL.REL.NOINC `($__internal_0_$__cuda_sm3x_div_rn_noftz_f32_slowpath) ;  /* 0x0000000800687944 */ /* 0x000fea0003c00000 */
[----:B------:R-:W-:-:S07]  /*10d0*/  IMAD.MOV.U32 R7, RZ, RZ, R9 ;  /* 0x000000ffff077224 */ /* 0x000fce00078e0009 */
.L_x_9:
[----:B------:R-:W-:Y:S05]  /*10e0*/  BSYNC.RECONVERGENT B0 ;  /* 0x0000000000007941 */ /* 0x000fea0003800200 */
.L_x_8:
        /* <DEDUP_REMOVED lines=14> */
.L_x_11:
[----:B------:R-:W-:Y:S05]  /*11d0*/  BSYNC.RECONVERGENT B0 ;  /* 0x0000000000007941 */ /* 0x000fea0003800200 */
.L_x_10:
        /* <DEDUP_REMOVED lines=14> */
[----:B------:R-:W-:-:S07]  /*12c0*/  MOV R7, R9 ;  /* 0x0000000900077202 */ /* 0x000fce0000000f00 */
.L_x_13:
[----:B------:R-:W-:Y:S05]  /*12d0*/  BSYNC.RECONVERGENT B0 ;  /* 0x0000000000007941 */ /* 0x000fea0003800200 */
.L_x_12:
        /* <DEDUP_REMOVED lines=11> */
[----:B------:R-:W-:Y:S01]  /*1390*/  IMAD.MOV.U32 R0, RZ, RZ, R2 ;  /* 0x000000ffff007224 */ /* 0x000fe200078e0002 */
[----:B------:R-:W-:-:S07]  /*13a0*/  MOV R2, 0x13c0 ;  /* 0x000013c000027802 */ /* 0x000fce0000000f00 */
[----:B------:R-:W-:Y:S05]  /*13b0*/  CALL.REL.NOINC `($__internal_0_$__cuda_sm3x_div_rn_noftz_f32_slowpath) ;  /* 0x0000000400ac7944 */ /* 0x000fea0003c00000 */
.L_x_15:
[----:B------:R-:W-:Y:S05]  /*13c0*/  BSYNC.RECONVERGENT B0 ;  /* 0x0000000000007941 */ /* 0x000fea0003800200 */
.L_x_14:
        /* <DEDUP_REMOVED lines=15> */
.L_x_17:
[----:B------:R-:W-:Y:S05]  /*14c0*/  BSYNC.RECONVERGENT B0 ;  /* 0x0000000000007941 */ /* 0x000fea0003800200 */
.L_x_16:
        /* <DEDUP_REMOVED lines=14> */
.L_x_19:
[----:B------:R-:W-:Y:S05]  /*15b0*/  BSYNC.RECONVERGENT B0 ;  /* 0x0000000000007941 */ /* 0x000fea0003800200 */
.L_x_18:
[----:B------:R-:W-:Y:S01]  /*15c0*/  STG.E desc[UR4][R4.64+0x7000], R9 ;  /* 0x0070000904007986 */ /* 0x000fe2000c101904 */
[----:B------:R-:W-:Y:S05]  /*15d0*/  EXIT ;  /* 0x000000000000794d */ /* 0x000fea0003800000 */
.L_x_1:
[----:B------:R-:W-:Y:S02]  /*15e0*/  HFMA2 R16, -RZ, RZ, 0, 9.5367431640625e-07 ;  /* 0x00000010ff107431 */ /* 0x000fe400000001ff */
[----:B------:R-:W-:Y:S01]  /*15f0*/  IMAD.MOV.U32 R17, RZ, RZ, R9 ;  /* 0x000000ffff117224 */ /* 0x000fe200078e0009 */
[----:B------:R-:W-:Y:S02]  /*1600*/  MOV R19, 0x1f ;  /* 0x0000001f00137802 */ /* 0x000fe40000000f00 */
[----:B------:R-:W-:-:S07]  /*1610*/  MOV R14, 0xffffffff ;  /* 0xffffffff000e7802 */ /* 0x000fce0000000f00 */
[----:B------:R-:W-:Y:S05]  /*1620*/  WARPSYNC.COLLECTIVE R14, `(.L_x_20) ;  /* 0x000000000e087348 */ /* 0x000fea0003c00000 */
[----:B------:R0:W1:Y:S02]  /*1630*/  SHFL.BFLY P1, R12, R17, R16, R19 ;  /* 0x0c000010110c7389 */ /* 0x0000640000020013 */
[----:B01----:R-:W-:Y:S05]  /*1640*/  ENDCOLLECTIVE ;  /* 0x000000000000791b */ /* 0x003fea0003800000 */
.L_x_20:
[----:B------:R-:W-:Y:S02]  /*1650*/  HFMA2 R16, -RZ, RZ, 0, 4.76837158203125e-07 ;  /* 0x00000008ff107431 */ /* 0x000fe400000001ff */
[----:B------:R-:W-:-:S05]  /*1660*/  IMAD.MOV.U32 R8, RZ, RZ, R12 ;  /* 0x000000ffff087224 */ /* 0x000fca00078e000c */
[----:B------:R-:W-:-:S04]  /*1670*/  FMNMX R8, R9, R8, !PT ;  /* 0x0000000809087209 */ /* 0x000fc80007800000 */
[----:B------:R-:W-:-:S07]  /*1680*/  MOV R17, R8 ;  /* 0x0000000800117202 */ /* 0x000fce0000000f00 */
[----:B------:R-:W-:Y:S05]  /*1690*/  WARPSYNC.COLLECTIVE R14, `(.L_x_21) ;  /* 0x000000000e087348 */ /* 0x000fea0003c00000 */
[----:B------:R0:W1:Y:S02]  /*16a0*/  SHFL.BFLY P1, R12, R17, R16, R19 ;  /* 0x0c000010110c7389 */ /* 0x0000640000020013 */
[----:B01----:R-:W-:Y:S05]  /*16b0*/  ENDCOLLECTIVE ;  /* 0x000000000000791b */ /* 0x003fea0003800000 */
.L_x_21:
[----:B------:R-:W-:Y:S01]  /*16c0*/  HFMA2 R16, -RZ, RZ, 0, 2.384185791015625e-07 ;  /* 0x00000004ff107431 */ /* 0x000fe200000001ff */
[----:B------:R-:W-:-:S04]  /*16d0*/  MOV R11, R12 ;  /* 0x0000000c000b7202 */ /* 0x000fc80000000f00 */
[----:B------:R-:W-:-:S05]  /*16e0*/  FMNMX R11, R8, R11, !PT ;  /* 0x0000000b080b7209 */ /* 0x000fca0007800000 */
[----:B------:R-:W-:-:S07]  /*16f0*/  IMAD.MOV.U32 R17, RZ, RZ, R11 ;  /* 0x000000ffff117224 */ /* 0x000fce00078e000b */
[----:B------:R-:W-:Y:S05]  /*1700*/  WARPSYNC.COLLECTIVE R14, `(.L_x_22) ;  /* 0x000000000e087348 */ /* 0x000fea0003c00000 */
[----:B------:R0:W1:Y:S02]  /*1710*/  SHFL.BFLY P1, R12, R17, R16, R19 ;  /* 0x0c000010110c7389 */ /* 0x0000640000020013 */
[----:B01----:R-:W-:Y:S05]  /*1720*/  ENDCOLLECTIVE ;  /* 0x000000000000791b */ /* 0x003fea0003800000 */
.L_x_22:
[----:B------:R-:W-:Y:S01]  /*1730*/  IMAD.MOV.U32 R16, RZ, RZ, 0x2 ;  /* 0x00000002ff107424 */ /* 0x000fe200078e00ff */
[----:B------:R-:W-:-:S04]  /*1740*/  MOV R10, R12 ;  /* 0x0000000c000a7202 */ /* 0x000fc80000000f00 */
[----:B------:R-:W-:-:S04]  /*1750*/  FMNMX R10, R11, R10, !PT ;  /* 0x0000000a0b0a7209 */ /* 0x000fc80007800000 */
[----:B------:R-:W-:-:S07]  /*1760*/  MOV R17, R10 ;  /* 0x0000000a00117202 */ /* 0x000fce0000000f00 */
[----:B------:R-:W-:Y:S05]  /*1770*/  WARPSYNC.COLLECTIVE R14, `(.L_x_23) ;  /* 0x000000000e087348 */ /* 0x000fea0003c00000 */
[----:B------:R0:W1:Y:S02]  /*1780*/  SHFL.BFLY P1, R12, R17, R16, R19 ;  /* 0x0c000010110c7389 */ /* 0x0000640000020013 */
[----:B01----:R-:W-:Y:S05]  /*1790*/  ENDCOLLECTIVE ;  /* 0x000000000000791b */ /* 0x003fea0003800000 */
.L_x_23:
[----:B------:R-:W-:Y:S01]  /*17a0*/  HFMA2 R16, -RZ, RZ, 0, 5.9604644775390625e-08 ;  /* 0x00000001ff107431 */ /* 0x000fe200000001ff */
[----:B------:R-:W-:-:S04]  /*17b0*/  MOV R13, R12 ;  /* 0x0000000c000d7202 */ /* 0x000fc80000000f00 */
[----:B------:R-:W-:-:S04]  /*17c0*/  FMNMX R13, R10, R13, !PT ;  /* 0x0000000d0a0d7209 */ /* 0x000fc80007800000 */
[----:B------:R-:W-:-:S07]  /*17d0*/  MOV R17, R13 ;  /* 0x0000000d00117202 */ /* 0x000fce0000000f00 */
[----:B------:R-:W-:Y:S05]  /*17e0*/  WARPSYNC.COLLECTIVE R14, `(.L_x_24) ;  /* 0x000000000e087348 */ /* 0x000fea0003c00000 */
[----:B------:R0:W1:Y:S02]  /*17f0*/  SHFL.BFLY P1, R12, R17, R16, R19 ;  /* 0x0c000010110c7389 */ /* 0x0000640000020013 */
[----:B01----:R-:W-:Y:S05]  /*1800*/  ENDCOLLECTIVE ;  /* 0x000000000000791b */ /* 0x003fea0003800000 */
.L_x_24:
[----:B------:R-:W-:Y:S05]  /*1810*/  BRA `(.L_x_25) ;  /* 0xffffffe800e07947 */ /* 0x000fea000383ffff */
.L_x_3:
[----:B------:R-:W-:Y:S02]  /*1820*/  HFMA2 R19, -RZ, RZ, 0, 1.847743988037109375e-06 ;  /* 0x0000001fff137431 */ /* 0x000fe400000001ff */
[----:B------:R-:W-:Y:S01]  /*1830*/  IMAD.MOV.U32 R17, RZ, RZ, R0 ;  /* 0x000000ffff117224 */ /* 0x000fe200078e0000 */
[----:B------:R-:W-:Y:S02]  /*1840*/  MOV R16, 0x10 ;  /* 0x0000001000107802 */ /* 0x000fe40000000f00 */
[----:B------:R-:W-:-:S07]  /*1850*/  MOV R14, 0xffffffff ;  /* 0xffffffff000e7802 */ /* 0x000fce0000000f00 */
[----:B0-----:R-:W-:Y:S05]  /*1860*/  WARPSYNC.COLLECTIVE R14, `(.L_x_26) ;  /* 0x000000000e087348 */ /* 0x001fea0003c00000 */
[----:B0-----:R0:W1:Y:S02]  /*1870*/  SHFL.BFLY P1, R12, R17, R16, R19 ;  /* 0x0c000010110c7389 */ /* 0x0010640000020013 */
[----:B01----:R-:W-:Y:S05]  /*1880*/  ENDCOLLECTIVE ;  /* 0x000000000000791b */ /* 0x003fea0003800000 */
.L_x_26:
[----:B------:R-:W-:Y:S02]  /*1890*/  HFMA2 R16, -RZ, RZ, 0, 4.76837158203125e-07 ;  /* 0x00000008ff107431 */ /* 0x000fe400000001ff */
[----:B------:R-:W-:-:S04]  /*18a0*/  IMAD.MOV.U32 R3, RZ, RZ, R12 ;  /* 0x000000ffff037224 */ /* 0x000fc800078e000c */
[----:B------:R-:W-:-:S05]  /*18b0*/  FADD R3, R0, R3 ;  /* 0x0000000300037221 */ /* 0x000fca0000000000 */
[----:B------:R-:W-:-:S07]  /*18c0*/  MOV R17, R3 ;  /* 0x0000000300117202 */ /* 0x000fce0000000f00 */
[----:B------:R-:W-:Y:S05]  /*18d0*/  WARPSYNC.COLLECTIVE R14, `(.L_x_27) ;  /* 0x000000000e087348 */ /* 0x000fea0003c00000 */
[----:B------:R0:W1:Y:S02]  /*18e0*/  SHFL.BFLY P1, R12, R17, R16, R19 ;  /* 0x0c000010110c7389 */ /* 0x0000640000020013 */
[----:B01----:R-:W-:Y:S05]  /*18f0*/  ENDCOLLECTIVE ;  /* 0x000000000000791b */ /* 0x003fea0003800000 */
.L_x_27:
[----:B------:R-:W-:Y:S01]  /*1900*/  HFMA2 R16, -RZ, RZ, 0, 2.384185791015625e-07 ;  /* 0x00000004ff107431 */ /* 0x000fe200000001ff */
[----:B------:R-:W-:-:S05]  /*1910*/  MOV R2, R12 ;  /* 0x0000000c00027202 */ /* 0x000fca0000000f00 */
[----:B------:R-:W-:-:S04]  /*1920*/  FADD R2, R3, R2 ;  /* 0x0000000203027221 */ /* 0x000fc80000000000 */
[----:B------:R-:W-:-:S07]  /*1930*/  IMAD.MOV.U32 R17, RZ, RZ, R2 ;  /* 0x000000ffff117224 */ /* 0x000fce00078e0002 */
[----:B------:R-:W-:Y:S05]  /*1940*/  WARPSYNC.COLLECTIVE R14, `(.L_x_28) ;  /* 0x000000000e087348 */ /* 0x000fea0003c00000 */
[----:B------:R0:W1:Y:S02]  /*1950*/  SHFL.BFLY P1, R12, R17, R16, R19 ;  /* 0x0c000010110c7389 */ /* 0x0000640000020013 */
[----:B01----:R-:W-:Y:S05]  /*1960*/  ENDCOLLECTIVE ;  /* 0x000000000000791b */ /* 0x003fea0003800000 */
.L_x_28:
[----:B------:R-:W-:Y:S01]  /*1970*/  IMAD.MOV.U32 R16, RZ, RZ, 0x2 ;  /* 0x00000002ff107424 */ /* 0x000fe200078e00ff */
[----:B------:R-:W-:-:S05]  /*1980*/  MOV R7, R12 ;  /* 0x0000000c00077202 */ /* 0x000fca0000000f00 */
[----:B------:R-:W-:-:S05]  /*1990*/  FADD R7, R2, R7 ;  /* 0x0000000702077221 */ /* 0x000fca0000000000 */
[----:B------:R-:W-:-:S07]  /*19a0*/  MOV R17, R7 ;  /* 0x0000000700117202 */ /* 0x000fce0000000f00 */
[----:B------:R-:W-:Y:S05]  /*19b0*/  WARPSYNC.COLLECTIVE R14, `(.L_x_29) ;  /* 0x000000000e087348 */ /* 0x000fea0003c00000 */
[----:B------:R0:W1:Y:S02]  /*19c0*/  SHFL.BFLY P1, R12, R17, R16, R19 ;  /* 0x0c000010110c7389 */ /* 0x0000640000020013 */
[----:B01----:R-:W-:Y:S05]  /*19d0*/  ENDCOLLECTIVE ;  /* 0x000000000000791b */ /* 0x003fea0003800000 */
.L_x_29:
[----:B------:R-:W-:Y:S01]  /*19e0*/  HFMA2 R16, -RZ, RZ, 0, 5.9604644775390625e-08 ;  /* 0x00000001ff107431 */ /* 0x000fe200000001ff */
[----:B------:R-:W-:-:S05]  /*19f0*/  MOV R6, R12 ;  /* 0x0000000c00067202 */ /* 0x000fca0000000f00 */
[----:B------:R-:W-:-:S05]  /*1a00*/  FADD R6, R7, R6 ;  /* 0x0000000607067221 */ /* 0x000fca0000000000 */
[----:B------:R-:W-:-:S07]  /*1a10*/  MOV R17, R6 ;  /* 0x0000000600117202 */ /* 0x000fce0000000f00 */
[----:B------:R-:W-:Y:S05]  /*1a20*/  WARPSYNC.COLLECTIVE R14, `(.L_x_30) ;  /* 0x000000000e087348 */ /* 0x000fea0003c00000 */
[----:B------:R0:W1:Y:S02]  /*1a30*/  SHFL.BFLY P1, R12, R17, R16, R19 ;  /* 0x0c000010110c7389 */ /* 0x0000640000020013 */
[----:B01----:R-:W-:Y:S05]  /*1a40*/  ENDCOLLECTIVE ;  /* 0x000000000000791b */ /* 0x003fea0003800000 */
.L_x_30:
[----:B------:R-:W-:Y:S01]  /*1a50*/  IMAD.MOV.U32 R9, RZ, RZ, R12 ;  /* 0x000000ffff097224 */ /* 0x000fe200078e000c */
[----:B------:R-:W-:Y:S06]  /*1a60*/  BRA `(.L_x_31) ;  /* 0xfffffff000d07947 */ /* 0x000fec000383ffff */
        .weak           $__internal_0_$__cuda_sm3x_div_rn_noftz_f32_slowpath
        .type           $__internal_0_$__cuda_sm3x_div_rn_noftz_f32_slowpath,@function
        .size           $__internal_0_$__cuda_sm3x_div_rn_noftz_f32_slowpath,(.L_x_44 - $__internal_0_$__cuda_sm3x_div_rn_noftz_f32_slowpath)
$__internal_0_$__cuda_sm3x_div_rn_noftz_f32_slowpath:
[----:B------:R-:W-:Y:S01]  /*1a70*/  SHF.R.U32.HI R7, RZ, 0x17, R3 ;  /* 0x00000017ff077819 */ /* 0x000fe20000011603 */
[----:B------:R-:W-:Y:S01]  /*1a80*/  BSSY.RECONVERGENT B1, `(.L_x_32) ;  /* 0x0000063000017945 */ /* 0x000fe20003800200 */
[----:B------:R-:W-:Y:S02]  /*1a90*/  SHF.R.U32.HI R6, RZ, 0x17, R0 ;  /* 0x00000017ff067819 */ /* 0x000fe40000011600 */
[----:B------:R-:W-:Y:S02]  /*1aa0*/  LOP3.LUT R12, R7, 0xff, RZ, 0xc0, !PT ;  /* 0x000000ff070c7812 */ /* 0x000fe400078ec0ff */
[----:B------:R-:W-:Y:S02]  /*1ab0*/  LOP3.LUT R10, R6, 0xff, RZ, 0xc0, !PT ;  /* 0x000000ff060a7812 */ /* 0x000fe400078ec0ff */
[----:B------:R-:W-:Y:S02]  /*1ac0*/  IADD3 R9, PT, PT, R12, -0x1, RZ ;  /* 0xffffffff0c097810 */ /* 0x000fe40007ffe0ff */
[----:B------:R-:W-:-:S02]  /*1ad0*/  IADD3 R8, PT, PT, R10, -0x1, RZ ;  /* 0xffffffff0a087810 */ /* 0x000fc40007ffe0ff */
[----:B------:R-:W-:Y:S02]  /*1ae0*/  ISETP.GT.U32.AND P0, PT, R9, 0xfd, PT ;  /* 0x000000fd0900780c */ /* 0x000fe40003f04070 */
[----:B------:R-:W-:Y:S02]  /*1af0*/  MOV R7, R3 ;  /* 0x0000000300077202 */ /* 0x000fe40000000f00 */
[----:B------:R-:W-:-:S13]  /*1b00*/  ISETP.GT.U32.OR P0, PT, R8, 0xfd, P0 ;  /* 0x000000fd0800780c */ /* 0x000fda0000704470 */
[----:B------:R-:W-:Y:S01]  /*1b10*/  @!P0 IMAD.MOV.U32 R6, RZ, RZ, RZ ;  /* 0x000000ffff068224 */ /* 0x000fe200078e00ff */
[----:B------:R-:W-:Y:S06]  /*1b20*/  @!P0 BRA `(.L_x_33) ;  /* 0x00000000005c8947 */ /* 0x000fec0003800000 */
[----:B------:R-:W-:Y:S02]  /*1b30*/  FSETP.GTU.FTZ.AND P0, PT, |R0|, +INF , PT ;  /* 0x7f8000000000780b */ /* 0x000fe40003f1c200 */
[----:B------:R-:W-:-:S04]  /*1b40*/  FSETP.GTU.FTZ.AND P1, PT, |R3|, +INF , PT ;  /* 0x7f8000000300780b */ /* 0x000fc80003f3c200 */
[----:B------:R-:W-:-:S13]  /*1b50*/  PLOP3.LUT P0, PT, P0, P1, PT, 0xf8, 0x8f ;  /* 0x00000000008f781c */ /* 0x000fda0000703f70 */
[----:B------:R-:W-:Y:S05]  /*1b60*/  @P0 BRA `(.L_x_34) ;  /* 0x00000004004c0947 */ /* 0x000fea0003800000 */
[----:B------:R-:W-:-:S13]  /*1b70*/  LOP3.LUT P0, RZ, R7, 0x7fffffff, R0, 0xc8, !PT ;  /* 0x7fffffff07ff7812 */ /* 0x000fda000780c800 */
[----:B------:R-:W-:Y:S05]  /*1b80*/  @!P0 BRA `(.L_x_35) ;  /* 0x00000004003c8947 */ /* 0x000fea0003800000 */
[C---:B------:R-:W-:Y:S02]  /*1b90*/  FSETP.NEU.FTZ.AND P2, PT, |R0|.reuse, +INF , PT ;  /* 0x7f8000000000780b */ /* 0x040fe40003f5d200 */
[----:B------:R-:W-:Y:S02]  /*1ba0*/  FSETP.NEU.FTZ.AND P1, PT, |R3|, +INF , PT ;  /* 0x7f8000000300780b */ /* 0x000fe40003f3d200 */
[----:B------:R-:W-:-:S11]  /*1bb0*/  FSETP.NEU.FTZ.AND P0, PT, |R0|, +INF , PT ;  /* 0x7f8000000000780b */ /* 0x000fd60003f1d200 */
[----:B------:R-:W-:Y:S05]  /*1bc0*/  @!P1 BRA !P2, `(.L_x_35) ;  /* 0x00000004002c9947 */ /* 0x000fea0005000000 */
[----:B------:R-:W-:-:S04]  /*1bd0*/  LOP3.LUT P2, RZ, R0, 0x7fffffff, RZ, 0xc0, !PT ;  /* 0x7fffffff00ff7812 */ /* 0x000fc8000784c0ff */
[----:B------:R-:W-:-:S13]  /*1be0*/  PLOP3.LUT P1, PT, P1, P2, PT, 0x2f, 0xf2 ;  /* 0x0000000000f2781c */ /* 0x000fda0000f24577 */
[----:B------:R-:W-:Y:S05]  /*1bf0*/  @P1 BRA `(.L_x_36) ;  /* 0x0000000400181947 */ /* 0x000fea0003800000 */
[----:B------:R-:W-:-:S04]  /*1c00*/  LOP3.LUT P1, RZ, R7, 0x7fffffff, RZ, 0xc0, !PT ;  /* 0x7fffffff07ff7812 */ /* 0x000fc8000782c0ff */
[----:B------:R-:W-:-:S13]  /*1c10*/  PLOP3.LUT P0, PT, P0, P1, PT, 0x2f, 0xf2 ;  /* 0x0000000000f2781c */ /* 0x000fda0000702577 */
[----:B------:R-:W-:Y:S05]  /*1c20*/  @P0 BRA `(.L_x_37) ;  /* 0x0000000400000947 */ /* 0x000fea0003800000 */
[----:B------:R-:W-:Y:S02]  /*1c30*/  ISETP.GE.AND P0, PT, R8, RZ, PT ;  /* 0x000000ff0800720c */ /* 0x000fe40003f06270 */
[----:B------:R-:W-:-:S11]  /*1c40*/  ISETP.GE.AND P1, PT, R9, RZ, PT ;  /* 0x000000ff0900720c */ /* 0x000fd60003f26270 */
[----:B------:R-:W-:Y:S01]  /*1c50*/  @P0 MOV R6, RZ ;  /* 0x000000ff00060202 */ /* 0x000fe20000000f00 */
[----:B------:R-:W-:Y:S01]  /*1c60*/  @!P0 FFMA R0, R0, 1.84467440737095516160e+19, RZ ;  /* 0x5f80000000008823 */ /* 0x000fe200000000ff */
[----:B------:R-:W-:Y:S01]  /*1c70*/  @!P0 MOV R6, 0xffffffc0 ;  /* 0xffffffc000068802 */ /* 0x000fe20000000f00 */
[----:B------:R-:W-:-:S03]  /*1c80*/  @!P1 FFMA R7, R3, 1.84467440737095516160e+19, RZ ;  /* 0x5f80000003079823 */ /* 0x000fc600000000ff */
[----:B------:R-:W-:-:S07]  /*1c90*/  @!P1 IADD3 R6, PT, PT, R6, 0x40, RZ ;  /* 0x0000004006069810 */ /* 0x000fce0007ffe0ff */
.L_x_33:
[----:B------:R-:W-:Y:S01]  /*1ca0*/  LEA R8, R12, 0xc0800000, 0x17 ;  /* 0xc08000000c087811 */ /* 0x000fe200078eb8ff */
[----:B------:R-:W-:Y:S04]  /*1cb0*/  BSSY.RECONVERGENT B2, `(.L_x_38) ;  /* 0x0000036000027945 */ /* 0x000fe80003800200 */
[----:B------:R-:W-:Y:S01]  /*1cc0*/  IMAD.IADD R8, R7, 0x1, -R8 ;  /* 0x0000000107087824 */ /* 0x000fe200078e0a08 */
[----:B------:R-:W-:-:S03]  /*1cd0*/  IADD3 R7, PT, PT, R10, -0x7f, RZ ;  /* 0xffffff810a077810 */ /* 0x000fc60007ffe0ff */
[----:B------:R-:W0:Y:S01]  /*1ce0*/  MUFU.RCP R9, R8 ;  /* 0x0000000800097308 */ /* 0x000e220000001000 */
[----:B------:R-:W-:Y:S01]  /*1cf0*/  FADD.FTZ R11, -R8, -RZ ;  /* 0x800000ff080b7221 */ /* 0x000fe20000010100 */
[----:B------:R-:W-:-:S03]  /*1d00*/  IMAD R0, R7, -0x800000, R0 ;  /* 0xff80000007007824 */ /* 0x000fc600078e0200 */
[----:B0-----:R-:W-:-:S04]  /*1d10*/  FFMA R10, R9, R11, 1 ;  /* 0x3f800000090a7423 */ /* 0x001fc8000000000b */
[----:B------:R-:W-:-:S04]  /*1d20*/  FFMA R14, R9, R10, R9 ;  /* 0x0000000a090e7223 */ /* 0x000fc80000000009 */
[----:B------:R-:W-:-:S04]  /*1d30*/  FFMA R9, R0, R14, RZ ;  /* 0x0000000e00097223 */ /* 0x000fc800000000ff */
[----:B------:R-:W-:-:S04]  /*1d40*/  FFMA R10, R11, R9, R0 ;  /* 0x000000090b0a7223 */ /* 0x000fc80000000000 */
[----:B------:R-:W-:Y:S01]  /*1d50*/  FFMA R13, R14, R10, R9 ;  /* 0x0000000a0e0d7223 */ /* 0x000fe20000000009 */
[----:B------:R-:W-:-:S03]  /*1d60*/  IADD3 R9, PT, PT, R7, 0x7f, -R12 ;  /* 0x0000007f07097810 */ /* 0x000fc60007ffe80c */
[----:B------:R-:W-:Y:S01]  /*1d70*/  FFMA R10, R11, R13, R0 ;  /* 0x0000000d0b0a7223 */ /* 0x000fe20000000000 */
[----:B------:R-:W-:-:S03]  /*1d80*/  IADD3 R9, PT, PT, R9, R6, RZ ;  /* 0x0000000609097210 */ /* 0x000fc60007ffe0ff */
[----:B------:R-:W-:-:S05]  /*1d90*/  FFMA R0, R14, R10, R13 ;  /* 0x0000000a0e007223 */ /* 0x000fca000000000d */
[----:B------:R-:W-:-:S04]  /*1da0*/  SHF.R.U32.HI R7, RZ, 0x17, R0 ;  /* 0x00000017ff077819 */ /* 0x000fc80000011600 */
[----:B------:R-:W-:-:S04]  /*1db0*/  LOP3.LUT R7, R7, 0xff, RZ, 0xc0, !PT ;  /* 0x000000ff07077812 */ /* 0x000fc800078ec0ff */
[----:B------:R-:W-:-:S05]  /*1dc0*/  IADD3 R11, PT, PT, R7, R9, RZ ;  /* 0x00000009070b7210 */ /* 0x000fca0007ffe0ff */
[----:B------:R-:W-:-:S05]  /*1dd0*/  VIADD R6, R11, 0xffffffff ;  /* 0xffffffff0b067836 */ /* 0x000fca0000000000 */
[----:B------:R-:W-:-:S13]  /*1de0*/  ISETP.GE.U32.AND P0, PT, R6, 0xfe, PT ;  /* 0x000000fe0600780c */ /* 0x000fda0003f06070 */
[----:B------:R-:W-:Y:S05]  /*1df0*/  @!P0 BRA `(.L_x_39) ;  /* 0x0000000000808947 */ /* 0x000fea0003800000 */
[----:B------:R-:W-:-:S13]  /*1e00*/  ISETP.GT.AND P0, PT, R11, 0xfe, PT ;  /* 0x000000fe0b00780c */ /* 0x000fda0003f04270 */
[----:B------:R-:W-:Y:S05]  /*1e10*/  @P0 BRA `(.L_x_40) ;  /* 0x00000000006c0947 */ /* 0x000fea0003800000 */
[----:B------:R-:W-:-:S13]  /*1e20*/  ISETP.GE.AND P0, PT, R11, 0x1, PT ;  /* 0x000000010b00780c */ /* 0x000fda0003f06270 */
[----:B------:R-:W-:Y:S05]  /*1e30*/  @P0 BRA `(.L_x_41) ;  /* 0x0000000000740947 */ /* 0x000fea0003800000 */
[----:B------:R-:W-:Y:S02]  /*1e40*/  ISETP.GE.AND P0, PT, R11, -0x18, PT ;  /* 0xffffffe80b00780c */ /* 0x000fe40003f06270 */
[----:B------:R-:W-:-:S11]  /*1e50*/  LOP3.LUT R0, R0, 0x80000000, RZ, 0xc0, !PT ;  /* 0x8000000000007812 */ /* 0x000fd600078ec0ff */
[----:B------:R-:W-:Y:S05]  /*1e60*/  @!P0 BRA `(.L_x_41) ;  /* 0x0000000000688947 */ /* 0x000fea0003800000 */
[CCC-:B------:R-:W-:Y:S01]  /*1e70*/  FFMA.RZ R6, R14.reuse, R10.reuse, R13.reuse ;  /* 0x0000000a0e067223 */ /* 0x1c0fe2000000c00d */
[C---:B------:R-:W-:Y:S01]  /*1e80*/  IADD3 R9, PT, PT, R11.reuse, 0x20, RZ ;  /* 0x000000200b097810 */ /* 0x040fe20007ffe0ff */
[-CC-:B------:R-:W-:Y:S01]  /*1e90*/  FFMA.RM R7, R14, R10.reuse, R13.reuse ;  /* 0x0000000a0e077223 */ /* 0x180fe2000000400d */
[C---:B------:R-:W-:Y:S02]  /*1ea0*/  ISETP.NE.AND P2, PT, R11.reuse, RZ, PT ;  /* 0x000000ff0b00720c */ /* 0x040fe40003f45270 */
[----:B------:R-:W-:Y:S01]  /*1eb0*/  LOP3.LUT R8, R6, 0x7fffff, RZ, 0xc0, !PT ;  /* 0x007fffff06087812 */ /* 0x000fe200078ec0ff */
[----:B------:R-:W-:Y:S01]  /*1ec0*/  FFMA.RP R6, R14, R10, R13 ;  /* 0x0000000a0e067223 */ /* 0x000fe2000000800d */
[C---:B------:R-:W-:Y:S02]  /*1ed0*/  ISETP.NE.AND P1, PT, R11.reuse, RZ, PT ;  /* 0x000000ff0b00720c */ /* 0x040fe40003f25270 */
[----:B------:R-:W-:Y:S02]  /*1ee0*/  LOP3.LUT R8, R8, 0x800000, RZ, 0xfc, !PT ;  /* 0x0080000008087812 */ /* 0x000fe400078efcff */
[----:B------:R-:W-:-:S02]  /*1ef0*/  IADD3 R10, PT, PT, -R11, RZ, RZ ;  /* 0x000000ff0b0a7210 */ /* 0x000fc40007ffe1ff */
[----:B------:R-:W-:Y:S02]  /*1f00*/  SHF.L.U32 R9, R8, R9, RZ ;  /* 0x0000000908097219 */ /* 0x000fe400000006ff */
[----:B------:R-:W-:Y:S02]  /*1f10*/  FSETP.NEU.FTZ.AND P0, PT, R6, R7, PT ;  /* 0x000000070600720b */ /* 0x000fe40003f1d000 */
[----:B------:R-:W-:Y:S02]  /*1f20*/  SEL R7, R10, RZ, P2 ;  /* 0x000000ff0a077207 */ /* 0x000fe40001000000 */
[----:B------:R-:W-:Y:S02]  /*1f30*/  ISETP.NE.AND P1, PT, R9, RZ, P1 ;  /* 0x000000ff0900720c */ /* 0x000fe40000f25270 */
[----:B------:R-:W-:Y:S02]  /*1f40*/  SHF.R.U32.HI R7, RZ, R7, R8 ;  /* 0x00000007ff077219 */ /* 0x000fe40000011608 */
[----:B------:R-:W-:-:S02]  /*1f50*/  PLOP3.LUT P0, PT, P0, P1, PT, 0xf8, 0x8f ;  /* 0x00000000008f781c */ /* 0x000fc40000703f70 */
[----:B------:R-:W-:Y:S02]  /*1f60*/  SHF.R.U32.HI R9, RZ, 0x1, R7 ;  /* 0x00000001ff097819 */ /* 0x000fe40000011607 */
[----:B------:R-:W-:-:S04]  /*1f70*/  SEL R6, RZ, 0x1, !P0 ;  /* 0x00000001ff067807 */ /* 0x000fc80004000000 */
[----:B------:R-:W-:-:S04]  /*1f80*/  LOP3.LUT R6, R6, 0x1, R9, 0xf8, !PT ;  /* 0x0000000106067812 */ /* 0x000fc800078ef809 */
[----:B------:R-:W-:-:S04]  /*1f90*/  LOP3.LUT R6, R6, R7, RZ, 0xc0, !PT ;  /* 0x0000000706067212 */ /* 0x000fc800078ec0ff */
[----:B------:R-:W-:-:S04]  /*1fa0*/  IADD3 R9, PT, PT, R9, R6, RZ ;  /* 0x0000000609097210 */ /* 0x000fc80007ffe0ff */
[----:B------:R-:W-:Y:S01]  /*1fb0*/  LOP3.LUT R0, R9, R0, RZ, 0xfc, !PT ;  /* 0x0000000009007212 */ /* 0x000fe200078efcff */
[----:B------:R-:W-:Y:S06]  /*1fc0*/  BRA `(.L_x_41) ;  /* 0x0000000000107947 */ /* 0x000fec0003800000 */
.L_x_40:
[----:B------:R-:W-:-:S04]  /*1fd0*/  LOP3.LUT R0, R0, 0x80000000, RZ, 0xc0, !PT ;  /* 0x8000000000007812 */ /* 0x000fc800078ec0ff */
[----:B------:R-:W-:Y:S01]  /*1fe0*/  LOP3.LUT R0, R0, 0x7f800000, RZ, 0xfc, !PT ;  /* 0x7f80000000007812 */ /* 0x000fe200078efcff */
[----:B------:R-:W-:Y:S06]  /*1ff0*/  BRA `(.L_x_41) ;  /* 0x0000000000047947 */ /* 0x000fec0003800000 */
.L_x_39:
[----:B------:R-:W-:-:S07]  /*2000*/  IMAD R0, R9, 0x800000, R0 ;  /* 0x0080000009007824 */ /* 0x000fce00078e0200 */
.L_x_41:
[----:B------:R-:W-:Y:S05]  /*2010*/  BSYNC.RECONVERGENT B2 ;  /* 0x0000000000027941 */ /* 0x000fea0003800200 */
.L_x_38:
[----:B------:R-:W-:Y:S05]  /*2020*/  BRA `(.L_x_42) ;  /* 0x0000000000207947 */ /* 0x000fea0003800000 */
.L_x_37:
[----:B------:R-:W-:-:S04]  /*2030*/  LOP3.LUT R0, R7, 0x80000000, R0, 0x48, !PT ;  /* 0x8000000007007812 */ /* 0x000fc800078e4800 */
[----:B------:R-:W-:Y:S01]  /*2040*/  LOP3.LUT R0, R0, 0x7f800000, RZ, 0xfc, !PT ;  /* 0x7f80000000007812 */ /* 0x000fe200078efcff */
[----:B------:R-:W-:Y:S06]  /*2050*/  BRA `(.L_x_42) ;  /* 0x0000000000147947 */ /* 0x000fec0003800000 */
.L_x_36:
[----:B------:R-:W-:Y:S01]  /*2060*/  LOP3.LUT R0, R7, 0x80000000, R0, 0x48, !PT ;  /* 0x8000000007007812 */ /* 0x000fe200078e4800 */
[----:B------:R-:W-:Y:S06]  /*2070*/  BRA `(.L_x_42) ;  /* 0x00000000000c7947 */ /* 0x000fec0003800000 */
.L_x_35:
[----:B------:R-:W0:Y:S01]  /*2080*/  MUFU.RSQ R0, -QNAN ;  /* 0xffc0000000007908 */ /* 0x000e220000001400 */
[----:B------:R-:W-:Y:S05]  /*2090*/  BRA `(.L_x_42) ;  /* 0x0000000000047947 */ /* 0x000fea0003800000 */
.L_x_34:
[----:B------:R-:W-:-:S07]  /*20a0*/  FADD.FTZ R0, R0, R3 ;  /* 0x0000000300007221 */ /* 0x000fce0000010000 */
.L_x_42:
[----:B------:R-:W-:Y:S05]  /*20b0*/  BSYNC.RECONVERGENT B1 ;  /* 0x0000000000017941 */ /* 0x000fea0003800200 */
.L_x_32:
[----:B------:R-:W-:Y:S01]  /*20c0*/  HFMA2 R7, -RZ, RZ, 0, 0 ;  /* 0x00000000ff077431 */ /* 0x000fe200000001ff */
[----:B------:R-:W-:Y:S02]  /*20d0*/  MOV R6, R2 ;  /* 0x0000000200067202 */ /* 0x000fe40000000f00 */
[----:B0-----:R-:W-:Y:S02]  /*20e0*/  MOV R9, R0 ;  /* 0x0000000000097202 */ /* 0x001fe40000000f00 */
[----:B------:R-:W-:Y:S05]  /*20f0*/  RET.REL.NODEC R6 `(_Z7softmaxPfS_) ;  /* 0xffffffdc06c07950 */ /* 0x000fea0003c3ffff */
.L_x_43:
[----:B------:R-:W-:-:S00]  /*2100*/  BRA `(.L_x_43) ;  /* 0xfffffffc00fc7947 */ /* 0x000fc0000383ffff */
[----:B------:R-:W-:-:S00]  /*2110*/  NOP ;  /* 0x0000000000007918 */ /* 0x000fc00000000000 */
        /* <DEDUP_REMOVED lines=14> */
.L_x_44:


//--------------------- .nv.shared._Z7softmaxPfS_ --------------------------
	.section	.nv.shared._Z7softmaxPfS_,"aw",@nobits
	.sectionflags	@""
	.align	4
.nv.shared._Z7softmaxPfS_:
	.zero		1280


//--------------------- .nv.shared.reserved.0     --------------------------
	.section	.nv.shared.reserved.0,"aw",@nobits
	.weak		__nv_reservedSMEM_offset_0_alias
	.size		__nv_reservedSMEM_offset_0_alias, 0, 64
	.other		__nv_reservedSMEM_offset_0_alias,@"STO_CUDA_RESERVED_SHARED STV_DEFAULT"
__nv_reservedSMEM_offset_0_alias:
	.zero		0
	.zero		64


//--------------------- .nv.constant0._Z7softmaxPfS_ --------------------------
	.section	.nv.constant0._Z7softmaxPfS_,"a",@progbits
	.sectionflags	@""
	.align	4
.nv.constant0._Z7softmaxPfS_:
	.zero		912


//--------------------- SYMBOLS --------------------------

	.type		.nv.reservedSmem.offset0,@object
	.size		.nv.reservedSmem.offset0,0x4
	.type		.nv.reservedSmem.cap,@object
	.size		.nv.reservedSmem.cap,0x4
